// auto-generated by cutlass_sweep.gemm — config: {"arch": "sm_90", "cluster_m": 2, "cluster_n": 1, "dtype": "e4m3", "dtype_b": "e4m3", "layout": "nt", "stages": 0, "tile_k": 128, "tile_m": 192, "tile_n": 64}
#include "cutlass/cutlass.h"
#include "cutlass/gemm/collective/collective_builder.hpp"
#include "cutlass/gemm/device/gemm_universal_adapter.h"
#include "cutlass/gemm/kernel/gemm_universal.hpp"
#include "cutlass/epilogue/collective/collective_builder.hpp"

using ElemA = cutlass::float_e4m3_t;
using ElemB = cutlass::float_e4m3_t;
using ElemCD = cutlass::float_e4m3_t;
using Acc  = float;
using TileShape    = cute::Shape<cute::_192, cute::_64, cute::_128>;
using ClusterShape = cute::Shape<cute::_2, cute::_1, cute::_1>;

using CollectiveEpilogue = typename cutlass::epilogue::collective::CollectiveBuilder<
    cutlass::arch::Sm90, cutlass::arch::OpClassTensorOp,
    TileShape, ClusterShape,
    cutlass::epilogue::collective::EpilogueTileAuto,
    Acc, Acc,
    ElemCD, cutlass::layout::RowMajor, 128 / cutlass::sizeof_bits<ElemCD>::value,
    ElemCD, cutlass::layout::RowMajor, 128 / cutlass::sizeof_bits<ElemCD>::value,
    cutlass::epilogue::collective::EpilogueScheduleAuto
  >::CollectiveOp;

using CollectiveMainloop = typename cutlass::gemm::collective::CollectiveBuilder<
    cutlass::arch::Sm90, cutlass::arch::OpClassTensorOp,
    ElemA, cutlass::layout::RowMajor, 128 / cutlass::sizeof_bits<ElemA>::value,
    ElemB, cutlass::layout::ColumnMajor, 128 / cutlass::sizeof_bits<ElemB>::value,
    Acc,
    TileShape, ClusterShape,
    cutlass::gemm::collective::StageCountAutoCarveout<static_cast<int>(sizeof(typename CollectiveEpilogue::SharedStorage))>,
    cutlass::gemm::collective::KernelScheduleAuto
  >::CollectiveOp;

using GemmKernel = cutlass::gemm::kernel::GemmUniversal<
    cute::Shape<int,int,int,int>,
    CollectiveMainloop,
    CollectiveEpilogue
>;
using Gemm = cutlass::gemm::device::GemmUniversalAdapter<GemmKernel>;

// Force the device kernel symbol into the cubin without needing a host main.
auto* _anchor = &cutlass::device_kernel<GemmKernel>;


// ===== COMPILED SASS (sm_90a) =====

	.target	sm_90a

	.elftype	@"ET_EXEC"


//--------------------- .note.nv.tkinfo           --------------------------
	.section	.note.nv.tkinfo,"",@"SHT_NOTE"
	.sectionflags	@"SHF_NOTE_NV_TKINFO"
	.tkinfo
        /*0018*/ 	.word	0x00000002
        /*0030*/ 	.string	""
        /*0030*/ 	.string	"ptxas"
        /*0030*/ 	.string	"Cuda compilation tools, release 13.0, V13.0.88"
        /*0030*/ 	.string	"Build cuda_13.0.r13.0/compiler.36424714_0"
        /*0030*/ 	.string	"-arch sm_90a -m 64 "



//--------------------- .note.nv.cuinfo           --------------------------
	.section	.note.nv.cuinfo,"",@"SHT_NOTE"
	.sectionflags	@"SHF_NOTE_NV_CUINFO"
        /*0018*/ 	.short	0x0002
        /*001a*/ 	.short	0x005a
        /*001c*/ 	.short	0x0082
	.zero		2


//--------------------- .nv.info                  --------------------------
	.section	.nv.info,"",@"SHT_CUDA_INFO"
	.align	4


	//----- nvinfo : EIATTR_REGCOUNT
	.align		4
        /*0000*/ 	.byte	0x04, 0x2f
        /*0002*/ 	.short	(.L_12 - .L_11)
	.align		4
.L_11:
        /*0004*/ 	.word	index@(_ZN7cutlass13device_kernelINS_4gemm6kernel13GemmUniversalIN4cute5tupleIJiiiiEEENS1_10collective13CollectiveMmaINS1_37MainloopSm90TmaGmmaWarpSpecializedFP8ILi7ENS5_IJNS4_1CILi2EEENSA_ILi1EEESC_EEENS1_35KernelTmaWarpSpecializedCooperativeEEENS5_IJNSA_ILi192EEENSA_ILi64EEENSA_ILi128EEEEEENS_12float_e4m3_tENS5_IJlSC_lEEESK_SL_NS4_8TiledMMAINS4_8MMA_AtomIJNS4_4SM904GMMA30MMA_64x64x32_F32E4M3E4M3_SS_TNILNSP_7ScaleInE1ELSR_1EEEEEENS4_6LayoutISD_NS5_IJSC_NSA_ILi0EEESV_EEEEENS5_IJNS4_10UnderscoreESY_SY_EEEEENS4_13SM90_TMA_LOADENS4_14ComposedLayoutINS4_7SwizzleILi3ELi4ELi3EEENS4_18smem_ptr_flag_bitsILi8EEENSU_INS5_IJNSA_ILi8EEESI_EEENS5_IJSI_SC_EEEEEEEvNS4_8identityENS4_23SM90_TMA_LOAD_MULTICASTES1B_vS1C_EENS_8epilogue10collective6detail29Sm90TmaWarpSpecializedAdapterINS1G_15DefaultEpilogueISK_SL_SL_NS1F_6thread17LinearCombinationISK_Li1EffLNS1K_9ScaleType4KindE0ELNS_15FloatRoundStyleE2ESK_EENS1_15EpilogueDefaultEEEEEvvEEEEvNT_6ParamsE)
        /*0008*/ 	.word	0x000000a8


	//----- nvinfo : EIATTR_FRAME_SIZE
	.align		4
.L_12:
        /*000c*/ 	.byte	0x04, 0x11
        /*000e*/ 	.short	(.L_14 - .L_13)
	.align		4
.L_13:
        /*0010*/ 	.word	index@(_ZN7cutlass13device_kernelINS_4gemm6kernel13GemmUniversalIN4cute5tupleIJiiiiEEENS1_10collective13CollectiveMmaINS1_37MainloopSm90TmaGmmaWarpSpecializedFP8ILi7ENS5_IJNS4_1CILi2EEENSA_ILi1EEESC_EEENS1_35KernelTmaWarpSpecializedCooperativeEEENS5_IJNSA_ILi192EEENSA_ILi64EEENSA_ILi128EEEEEENS_12float_e4m3_tENS5_IJlSC_lEEESK_SL_NS4_8TiledMMAINS4_8MMA_AtomIJNS4_4SM904GMMA30MMA_64x64x32_F32E4M3E4M3_SS_TNILNSP_7ScaleInE1ELSR_1EEEEEENS4_6LayoutISD_NS5_IJSC_NSA_ILi0EEESV_EEEEENS5_IJNS4_10UnderscoreESY_SY_EEEEENS4_13SM90_TMA_LOADENS4_14ComposedLayoutINS4_7SwizzleILi3ELi4ELi3EEENS4_18smem_ptr_flag_bitsILi8EEENSU_INS5_IJNSA_ILi8EEESI_EEENS5_IJSI_SC_EEEEEEEvNS4_8identityENS4_23SM90_TMA_LOAD_MULTICASTES1B_vS1C_EENS_8epilogue10collective6detail29Sm90TmaWarpSpecializedAdapterINS1G_15DefaultEpilogueISK_SL_SL_NS1F_6thread17LinearCombinationISK_Li1EffLNS1K_9ScaleType4KindE0ELNS_15FloatRoundStyleE2ESK_EENS1_15EpilogueDefaultEEEEEvvEEEEvNT_6ParamsE)
        /*0014*/ 	.word	0x00000000


	//----- nvinfo : EIATTR_MIN_STACK_SIZE
	.align		4
.L_14:
        /*0018*/ 	.byte	0x04, 0x12
        /*001a*/ 	.short	(.L_16 - .L_15)
	.align		4
.L_15:
        /*001c*/ 	.word	index@(_ZN7cutlass13device_kernelINS_4gemm6kernel13GemmUniversalIN4cute5tupleIJiiiiEEENS1_10collective13CollectiveMmaINS1_37MainloopSm90TmaGmmaWarpSpecializedFP8ILi7ENS5_IJNS4_1CILi2EEENSA_ILi1EEESC_EEENS1_35KernelTmaWarpSpecializedCooperativeEEENS5_IJNSA_ILi192EEENSA_ILi64EEENSA_ILi128EEEEEENS_12float_e4m3_tENS5_IJlSC_lEEESK_SL_NS4_8TiledMMAINS4_8MMA_AtomIJNS4_4SM904GMMA30MMA_64x64x32_F32E4M3E4M3_SS_TNILNSP_7ScaleInE1ELSR_1EEEEEENS4_6LayoutISD_NS5_IJSC_NSA_ILi0EEESV_EEEEENS5_IJNS4_10UnderscoreESY_SY_EEEEENS4_13SM90_TMA_LOADENS4_14ComposedLayoutINS4_7SwizzleILi3ELi4ELi3EEENS4_18smem_ptr_flag_bitsILi8EEENSU_INS5_IJNSA_ILi8EEESI_EEENS5_IJSI_SC_EEEEEEEvNS4_8identityENS4_23SM90_TMA_LOAD_MULTICASTES1B_vS1C_EENS_8epilogue10collective6detail29Sm90TmaWarpSpecializedAdapterINS1G_15DefaultEpilogueISK_SL_SL_NS1F_6thread17LinearCombinationISK_Li1EffLNS1K_9ScaleType4KindE0ELNS_15FloatRoundStyleE2ESK_EENS1_15EpilogueDefaultEEEEEvvEEEEvNT_6ParamsE)
        /*0020*/ 	.word	0x00000000
.L_16:


//--------------------- .nv.compat                --------------------------
	.section	.nv.compat,"",@"SHT_CUDA_COMPAT_INFO"
	.align	4
        /*0000*/ 	.byte	0x02, 0x09, 0x01, 0x00, 0x02, 0x02, 0x04, 0x00, 0x02, 0x05, 0x05, 0x00, 0x03, 0x07, 0x01, 0x01
        /*0010*/ 	.byte	0x02, 0x03, 0x01, 0x00, 0x02, 0x06, 0x01, 0x00, 0x04, 0x0b, 0x08, 0x00, 0x00, 0x00, 0x00, 0x00
        /*0020*/ 	.byte	0x00, 0x00, 0x00, 0x00


//--------------------- .nv.info._ZN7cutlass13device_kernelINS_4gemm6kernel13GemmUniversalIN4cute5tupleIJiiiiEEENS1_10collective13CollectiveMmaINS1_37MainloopSm90TmaGmmaWarpSpecializedFP8ILi7ENS5_IJNS4_1CILi2EEENSA_ILi1EEESC_EEENS1_35KernelTmaWarpSpecializedCooperativeEEENS5_IJNSA_ILi192EEENSA_ILi64EEENSA_ILi128EEEEEENS_12float_e4m3_tENS5_IJlSC_lEEESK_SL_NS4_8TiledMMAINS4_8MMA_AtomIJNS4_4SM904GMMA30MMA_64x64x32_F32E4M3E4M3_SS_TNILNSP_7ScaleInE1ELSR_1EEEEEENS4_6LayoutISD_NS5_IJSC_NSA_ILi0EEESV_EEEEENS5_IJNS4_10UnderscoreESY_SY_EEEEENS4_13SM90_TMA_LOADENS4_14ComposedLayoutINS4_7SwizzleILi3ELi4ELi3EEENS4_18smem_ptr_flag_bitsILi8EEENSU_INS5_IJNSA_ILi8EEESI_EEENS5_IJSI_SC_EEEEEEEvNS4_8identityENS4_23SM90_TMA_LOAD_MULTICASTES1B_vS1C_EENS_8epilogue10collective6detail29Sm90TmaWarpSpecializedAdapterINS1G_15DefaultEpilogueISK_SL_SL_NS1F_6thread17LinearCombinationISK_Li1EffLNS1K_9ScaleType4KindE0ELNS_15FloatRoundStyleE2ESK_EENS1_15EpilogueDefaultEEEEEvvEEEEvNT_6ParamsE --------------------------
	.section	.nv.info._ZN7cutlass13device_kernelINS_4gemm6kernel13GemmUniversalIN4cute5tupleIJiiiiEEENS1_10collective13CollectiveMmaINS1_37MainloopSm90TmaGmmaWarpSpecializedFP8ILi7ENS5_IJNS4_1CILi2EEENSA_ILi1EEESC_EEENS1_35KernelTmaWarpSpecializedCooperativeEEENS5_IJNSA_ILi192EEENSA_ILi64EEENSA_ILi128EEEEEENS_12float_e4m3_tENS5_IJlSC_lEEESK_SL_NS4_8TiledMMAINS4_8MMA_AtomIJNS4_4SM904GMMA30MMA_64x64x32_F32E4M3E4M3_SS_TNILNSP_7ScaleInE1ELSR_1EEEEEENS4_6LayoutISD_NS5_IJSC_NSA_ILi0EEESV_EEEEENS5_IJNS4_10UnderscoreESY_SY_EEEEENS4_13SM90_TMA_LOADENS4_14ComposedLayoutINS4_7SwizzleILi3ELi4ELi3EEENS4_18smem_ptr_flag_bitsILi8EEENSU_INS5_IJNSA_ILi8EEESI_EEENS5_IJSI_SC_EEEEEEEvNS4_8identityENS4_23SM90_TMA_LOAD_MULTICASTES1B_vS1C_EENS_8epilogue10collective6detail29Sm90TmaWarpSpecializedAdapterINS1G_15DefaultEpilogueISK_SL_SL_NS1F_6thread17LinearCombinationISK_Li1EffLNS1K_9ScaleType4KindE0ELNS_15FloatRoundStyleE2ESK_EENS1_15EpilogueDefaultEEEEEvvEEEEvNT_6ParamsE,"",@"SHT_CUDA_INFO"
	.sectionflags	@""
	.align	4


	//----- nvinfo : EIATTR_CUDA_API_VERSION
	.align		4
        /*0000*/ 	.byte	0x04, 0x37
        /*0002*/ 	.short	(.L_18 - .L_17)
.L_17:
        /*0004*/ 	.word	0x00000082


	//----- nvinfo : EIATTR_KPARAM_INFO
	.align		4
.L_18:
        /*0008*/ 	.byte	0x04, 0x17
        /*000a*/ 	.short	(.L_20 - .L_19)
.L_19:
        /*000c*/ 	.word	0x00000000
        /*0010*/ 	.short	0x0000
        /*0012*/ 	.short	0x0070
        /*0014*/ 	.byte	0x00, 0xf0, 0x01, 0x10


	//----- nvinfo : EIATTR_SPARSE_MMA_MASK
	.align		4
.L_20:
        /*0018*/ 	.byte	0x03, 0x50
        /*001a*/ 	.short	0x0000


	//----- nvinfo : EIATTR_MAXREG_COUNT
	.align		4
        /*001c*/ 	.byte	0x03, 0x1b
        /*001e*/ 	.short	0x00a8


	//----- nvinfo : EIATTR_NUM_BARRIERS
	.align		4
        /*0020*/ 	.byte	0x02, 0x4c
        /*0022*/ 	.byte	0x01
	.zero		1


	//----- nvinfo : EIATTR_MERCURY_ISA_VERSION
	.align		4
        /*0024*/ 	.byte	0x03, 0x5f
        /*0026*/ 	.short	0x0101


	//----- nvinfo : EIATTR_INT_WARP_WIDE_INSTR_OFFSETS
	.align		4
        /*0028*/ 	.byte	0x04, 0x31
        /*002a*/ 	.short	(.L_22 - .L_21)


	//   ....[0]....
.L_21:
        /*002c*/ 	.word	0x00000500


	//   ....[1]....
        /*0030*/ 	.word	0x00000530


	//   ....[2]....
        /*0034*/ 	.word	0x000006b0


	//----- nvinfo : EIATTR_COOP_GROUP_MASK_REGIDS
	.align		4
.L_22:
        /*0038*/ 	.byte	0x04, 0x29
        /*003a*/ 	.short	(.L_24 - .L_23)


	//   ....[0]....
.L_23:
        /*003c*/ 	.word	0xffffffff


	//   ....[1]....
        /*0040*/ 	.word	0xffffffff


	//   ....[2]....
        /*0044*/ 	.word	0xffffffff


	//   ....[3]....
        /*0048*/ 	.word	0xffffffff


	//   ....[4]....
        /*004c*/ 	.word	0xffffffff


	//   ....[5]....
        /*0050*/ 	.word	0xffffffff


	//----- nvinfo : EIATTR_COOP_GROUP_INSTR_OFFSETS
	.align		4
.L_24:
        /*0054*/ 	.byte	0x04, 0x28
        /*0056*/ 	.short	(.L_26 - .L_25)


	//   ....[0]....
.L_25:
        /*0058*/ 	.word	0x00000060


	//   ....[1]....
        /*005c*/ 	.word	0x00000070


	//   ....[2]....
        /*0060*/ 	.word	0x00000130


	//   ....[3]....
        /*0064*/ 	.word	0x00000330


	//   ....[4]....
        /*0068*/ 	.word	0x00000850


	//   ....[5]....
        /*006c*/ 	.word	0x000012d0


	//----- nvinfo : EIATTR_REG_RECONFIG
	.align		4
.L_26:
        /*0070*/ 	.byte	0x01, 0x54
	.zero		2


	//----- nvinfo : EIATTR_MBARRIER_INSTR_OFFSETS
	.align		4
        /*0074*/ 	.byte	0x04, 0x39
        /*0076*/ 	.short	(.L_28 - .L_27)


	//   ....[0]....
.L_27:
        /*0078*/ 	.word	0x00000230
        /*007c*/ 	.word	0x000000ff
        /*0080*/ 	.word	0x00000000
        /*0084*/ 	.short	0x0100
        /*0086*/ 	.byte	0x08
	.zero		1


	//   ....[1]....
        /*0088*/ 	.word	0x00000240
        /*008c*/ 	.word	0x000000ff
        /*0090*/ 	.word	0x00000038
        /*0094*/ 	.short	0x0100
        /*0096*/ 	.byte	0x08
	.zero		1


	//   ....[2]....
        /*0098*/ 	.word	0x00000250
        /*009c*/ 	.word	0x000000ff
        /*00a0*/ 	.word	0x00000008
        /*00a4*/ 	.short	0x0100
        /*00a6*/ 	.byte	0x08
	.zero		1


	//   ....[3]....
        /*00a8*/ 	.word	0x00000260
        /*00ac*/ 	.word	0x000000ff
        /*00b0*/ 	.word	0x00000040
        /*00b4*/ 	.short	0x0100
        /*00b6*/ 	.byte	0x08
	.zero		1


	//   ....[4]....
        /*00b8*/ 	.word	0x00000270
        /*00bc*/ 	.word	0x000000ff
        /*00c0*/ 	.word	0x00000010
        /*00c4*/ 	.short	0x0100
        /*00c6*/ 	.byte	0x08
	.zero		1


	//   ....[5]....
        /*00c8*/ 	.word	0x00000280
        /*00cc*/ 	.word	0x000000ff
        /*00d0*/ 	.word	0x00000048
        /*00d4*/ 	.short	0x0100
        /*00d6*/ 	.byte	0x08
	.zero		1


	//   ....[6]....
        /*00d8*/ 	.word	0x00000290
        /*00dc*/ 	.word	0x000000ff
        /*00e0*/ 	.word	0x00000018
        /*00e4*/ 	.short	0x0100
        /*00e6*/ 	.byte	0x08
	.zero		1


	//   ....[7]....
        /*00e8*/ 	.word	0x000002a0
        /*00ec*/ 	.word	0x000000ff
        /*00f0*/ 	.word	0x00000050
        /*00f4*/ 	.short	0x0100
        /*00f6*/ 	.byte	0x08
	.zero		1


	//   ....[8]....
        /*00f8*/ 	.word	0x000002b0
        /*00fc*/ 	.word	0x000000ff
        /*0100*/ 	.word	0x00000020
        /*0104*/ 	.short	0x0100
        /*0106*/ 	.byte	0x08
	.zero		1


	//   ....[9]....
        /*0108*/ 	.word	0x000002c0
        /*010c*/ 	.word	0x000000ff
        /*0110*/ 	.word	0x00000058
        /*0114*/ 	.short	0x0100
        /*0116*/ 	.byte	0x08
	.zero		1


	//   ....[10]....
        /*0118*/ 	.word	0x000002d0
        /*011c*/ 	.word	0x000000ff
        /*0120*/ 	.word	0x00000028
        /*0124*/ 	.short	0x0100
        /*0126*/ 	.byte	0x08
	.zero		1


	//   ....[11]....
        /*0128*/ 	.word	0x000002e0
        /*012c*/ 	.word	0x000000ff
        /*0130*/ 	.word	0x00000060
        /*0134*/ 	.short	0x0100
        /*0136*/ 	.byte	0x08
	.zero		1


	//   ....[12]....
        /*0138*/ 	.word	0x000002f0
        /*013c*/ 	.word	0x000000ff
        /*0140*/ 	.word	0x00000030
        /*0144*/ 	.short	0x0100
        /*0146*/ 	.byte	0x08
	.zero		1


	//   ....[13]....
        /*0148*/ 	.word	0x00000300
        /*014c*/ 	.word	0x000000ff
        /*0150*/ 	.word	0x00000068
        /*0154*/ 	.short	0x0100
        /*0156*/ 	.byte	0x08
	.zero		1


	//   ....[14]....
        /*0158*/ 	.word	0x00000740
        /*015c*/ 	.word	0x000000ff
        /*0160*/ 	.word	0x00000080
        /*0164*/ 	.short	0x0100
        /*0166*/ 	.byte	0x06
	.zero		1


	//   ....[15]....
        /*0168*/ 	.word	0x000007e0
        /*016c*/ 	.word	0x000000ff
        /*0170*/ 	.word	0x00000088
        /*0174*/ 	.short	0x0100
        /*0176*/ 	.byte	0x06
	.zero		1


	//   ....[16]....
        /*0178*/ 	.word	0x00001800
        /*017c*/ 	.word	0x000000ff
        /*0180*/ 	.word	0x00000000
        /*0184*/ 	.short	0x010a
        /*0186*/ 	.byte	0x06
	.zero		1


	//   ....[17]....
        /*0188*/ 	.word	0x00001840
        /*018c*/ 	.word	0x000000ff
        /*0190*/ 	.word	0x00000000
        /*0194*/ 	.short	0x010a
        /*0196*/ 	.byte	0x06
	.zero		1


	//   ....[18]....
        /*0198*/ 	.word	0x00002330
        /*019c*/ 	.word	0x000000ff
        /*01a0*/ 	.word	0x00000000
        /*01a4*/ 	.short	0x010a
        /*01a6*/ 	.byte	0x0d
	.zero		1


	//   ....[19]....
        /*01a8*/ 	.word	0x00002370
        /*01ac*/ 	.word	0x000000ff
        /*01b0*/ 	.word	0x00000000
        /*01b4*/ 	.short	0x010a
        /*01b6*/ 	.byte	0x0d
	.zero		1


	//   ....[20]....
        /*01b8*/ 	.word	0x00002b60
        /*01bc*/ 	.word	0x0000000e
        /*01c0*/ 	.word	0x00000000
        /*01c4*/ 	.short	0x0101
        /*01c6*/ 	.byte	0x3f
	.zero		1


	//   ....[21]....
        /*01c8*/ 	.word	0x00003220
        /*01cc*/ 	.word	0x0000000c
        /*01d0*/ 	.word	0x00000000
        /*01d4*/ 	.short	0x0101
        /*01d6*/ 	.byte	0x3f
	.zero		1


	//   ....[22]....
        /*01d8*/ 	.word	0x00008cd0
        /*01dc*/ 	.word	0x00000015
        /*01e0*/ 	.word	0x00000038
        /*01e4*/ 	.short	0x010a
        /*01e6*/ 	.byte	0x3f
	.zero		1


	//   ....[23]....
        /*01e8*/ 	.word	0x000090b0
        /*01ec*/ 	.word	0x00000008
        /*01f0*/ 	.word	0x00000088
        /*01f4*/ 	.short	0x0101
        /*01f6*/ 	.byte	0x3f
	.zero		1


	//   ....[24]....
        /*01f8*/ 	.word	0x000097a0
        /*01fc*/ 	.word	0x00000006
        /*0200*/ 	.word	0x00000000
        /*0204*/ 	.short	0x010a
        /*0206*/ 	.byte	0x3f
	.zero		1


	//   ....[25]....
        /*0208*/ 	.word	0x00009820
        /*020c*/ 	.word	0x00000007
        /*0210*/ 	.word	0x00000000
        /*0214*/ 	.short	0x010a
        /*0216*/ 	.byte	0x3f
	.zero		1


	//   ....[26]....
        /*0218*/ 	.word	0x000098b0
        /*021c*/ 	.word	0x00000006
        /*0220*/ 	.word	0x00000000
        /*0224*/ 	.short	0x010a
        /*0226*/ 	.byte	0x3f
	.zero		1


	//   ....[27]....
        /*0228*/ 	.word	0x00009940
        /*022c*/ 	.word	0x00000009
        /*0230*/ 	.word	0x00000000
        /*0234*/ 	.short	0x010a
        /*0236*/ 	.byte	0x3f
	.zero		1


	//   ....[28]....
        /*0238*/ 	.word	0x000099d0
        /*023c*/ 	.word	0x0000000a
        /*0240*/ 	.word	0x00000000
        /*0244*/ 	.short	0x010a
        /*0246*/ 	.byte	0x3f
	.zero		1


	//   ....[29]....
        /*0248*/ 	.word	0x00009a60
        /*024c*/ 	.word	0x0000000b
        /*0250*/ 	.word	0x00000000
        /*0254*/ 	.short	0x010a
        /*0256*/ 	.byte	0x3f
	.zero		1


	//   ....[30]....
        /*0258*/ 	.word	0x00009af0
        /*025c*/ 	.word	0x00000003
        /*0260*/ 	.word	0x00000000
        /*0264*/ 	.short	0x010a
        /*0266*/ 	.byte	0x3f
	.zero		1


	//   ....[31]....
        /*0268*/ 	.word	0x00009b60
        /*026c*/ 	.word	0x0000000d
        /*0270*/ 	.word	0x00000000
        /*0274*/ 	.short	0x010a
        /*0276*/ 	.byte	0x3f
	.zero		1


	//   ....[32]....
        /*0278*/ 	.word	0x00009bc0
        /*027c*/ 	.word	0x0000000f
        /*0280*/ 	.word	0x00000000
        /*0284*/ 	.short	0x010a
        /*0286*/ 	.byte	0x3f
	.zero		1


	//   ....[33]....
        /*0288*/ 	.word	0x00009c90
        /*028c*/ 	.word	0x00000015
        /*0290*/ 	.word	0x00000038
        /*0294*/ 	.short	0x010a
        /*0296*/ 	.byte	0x3f
	.zero		1


	//   ....[34]....
        /*0298*/ 	.word	0x00009d60
        /*029c*/ 	.word	0x00000006
        /*02a0*/ 	.word	0x00000000
        /*02a4*/ 	.short	0x010a
        /*02a6*/ 	.byte	0x3f
	.zero		1


	//   ....[35]....
        /*02a8*/ 	.word	0x00009db0
        /*02ac*/ 	.word	0x00000007
        /*02b0*/ 	.word	0x00000000
        /*02b4*/ 	.short	0x010a
        /*02b6*/ 	.byte	0x3f
	.zero		1


	//   ....[36]....
        /*02b8*/ 	.word	0x00009e00
        /*02bc*/ 	.word	0x00000006
        /*02c0*/ 	.word	0x00000000
        /*02c4*/ 	.short	0x010a
        /*02c6*/ 	.byte	0x3f
	.zero		1


	//   ....[37]....
        /*02c8*/ 	.word	0x00009e50
        /*02cc*/ 	.word	0x00000009
        /*02d0*/ 	.word	0x00000000
        /*02d4*/ 	.short	0x010a
        /*02d6*/ 	.byte	0x3f
	.zero		1


	//   ....[38]....
        /*02d8*/ 	.word	0x00009ea0
        /*02dc*/ 	.word	0x0000000a
        /*02e0*/ 	.word	0x00000000
        /*02e4*/ 	.short	0x010a
        /*02e6*/ 	.byte	0x3f
	.zero		1


	//   ....[39]....
        /*02e8*/ 	.word	0x00009ef0
        /*02ec*/ 	.word	0x0000000b
        /*02f0*/ 	.word	0x00000000
        /*02f4*/ 	.short	0x010a
        /*02f6*/ 	.byte	0x3f
	.zero		1


	//----- nvinfo : EIATTR_NUM_MBARRIERS
	.align		4
.L_28:
        /*02f8*/ 	.byte	0x03, 0x38
        /*02fa*/ 	.short	0x0010


	//----- nvinfo : EIATTR_EXIT_INSTR_OFFSETS
	.align		4
        /*02fc*/ 	.byte	0x04, 0x1c
        /*02fe*/ 	.short	(.L_30 - .L_29)


	//   ....[0]....
.L_29:
        /*0300*/ 	.word	0x000009b0


	//   ....[1]....
        /*0304*/ 	.word	0x000011a0


	//   ....[2]....
        /*0308*/ 	.word	0x000083e0


	//   ....[3]....
        /*030c*/ 	.word	0x00008940


	//   ....[4]....
        /*0310*/ 	.word	0x00009b40


	//----- nvinfo : EIATTR_MAX_THREADS
	.align		4
.L_30:
        /*0314*/ 	.byte	0x04, 0x05
        /*0316*/ 	.short	(.L_32 - .L_31)
.L_31:
        /*0318*/ 	.word	0x00000180
        /*031c*/ 	.word	0x00000001
        /*0320*/ 	.word	0x00000001


	//----- nvinfo : EIATTR_CRS_STACK_SIZE
	.align		4
.L_32:
        /*0324*/ 	.byte	0x04, 0x1e
        /*0326*/ 	.short	(.L_34 - .L_33)
.L_33:
        /*0328*/ 	.word	0x00000000


	//----- nvinfo : EIATTR_CBANK_PARAM_SIZE
	.align		4
.L_34:
        /*032c*/ 	.byte	0x03, 0x19
        /*032e*/ 	.short	0x0470


	//----- nvinfo : EIATTR_PARAM_CBANK
	.align		4
        /*0330*/ 	.byte	0x04, 0x0a
        /*0332*/ 	.short	(.L_36 - .L_35)
	.align		4
.L_35:
        /*0334*/ 	.word	index@(.nv.constant0._ZN7cutlass13device_kernelINS_4gemm6kernel13GemmUniversalIN4cute5tupleIJiiiiEEENS1_10collective13CollectiveMmaINS1_37MainloopSm90TmaGmmaWarpSpecializedFP8ILi7ENS5_IJNS4_1CILi2EEENSA_ILi1EEESC_EEENS1_35KernelTmaWarpSpecializedCooperativeEEENS5_IJNSA_ILi192EEENSA_ILi64EEENSA_ILi128EEEEEENS_12float_e4m3_tENS5_IJlSC_lEEESK_SL_NS4_8TiledMMAINS4_8MMA_AtomIJNS4_4SM904GMMA30MMA_64x64x32_F32E4M3E4M3_SS_TNILNSP_7ScaleInE1ELSR_1EEEEEENS4_6LayoutISD_NS5_IJSC_NSA_ILi0EEESV_EEEEENS5_IJNS4_10UnderscoreESY_SY_EEEEENS4_13SM90_TMA_LOADENS4_14ComposedLayoutINS4_7SwizzleILi3ELi4ELi3EEENS4_18smem_ptr_flag_bitsILi8EEENSU_INS5_IJNSA_ILi8EEESI_EEENS5_IJSI_SC_EEEEEEEvNS4_8identityENS4_23SM90_TMA_LOAD_MULTICASTES1B_vS1C_EENS_8epilogue10collective6detail29Sm90TmaWarpSpecializedAdapterINS1G_15DefaultEpilogueISK_SL_SL_NS1F_6thread17LinearCombinationISK_Li1EffLNS1K_9ScaleType4KindE0ELNS_15FloatRoundStyleE2ESK_EENS1_15EpilogueDefaultEEEEEvvEEEEvNT_6ParamsE)
        /*0338*/ 	.short	0x0210
        /*033a*/ 	.short	0x0470


	//----- nvinfo : EIATTR_SW_WAR
	.align		4
.L_36:
        /*033c*/ 	.byte	0x04, 0x36
        /*033e*/ 	.short	(.L_38 - .L_37)
.L_37:
        /*0340*/ 	.word	0x00000008
.L_38:


//--------------------- .nv.callgraph             --------------------------
	.section	.nv.callgraph,"",@"SHT_CUDA_CALLGRAPH"
	.align	4
	.sectionentsize	8
	.align		4
        /*0000*/ 	.word	0x00000000
	.align		4
        /*0004*/ 	.word	0xffffffff
	.align		4
        /*0008*/ 	.word	0x00000000
	.align		4
        /*000c*/ 	.word	0xfffffffe
	.align		4
        /*0010*/ 	.word	0x00000000
	.align		4
        /*0014*/ 	.word	0xfffffffd
	.align		4
        /*0018*/ 	.word	0x00000000
	.align		4
        /*001c*/ 	.word	0xfffffffc


//--------------------- .nv.constant4             --------------------------
	.section	.nv.constant4,"a",@progbits
	.align	8
	.align		8
.nv.constant4:
        /*0000*/ 	.dword	_ZN39_INTERNAL_1c4d07fc_4_k_cu_f91b6688_34504cuda3std3__45__cpo5beginE
	.align		8
        /*0008*/ 	.dword	_ZN39_INTERNAL_1c4d07fc_4_k_cu_f91b6688_34504cuda3std3__45__cpo3endE
	.align		8
        /*0010*/ 	.dword	_ZN39_INTERNAL_1c4d07fc_4_k_cu_f91b6688_34504cuda3std3__45__cpo6cbeginE
	.align		8
        /*0018*/ 	.dword	_ZN39_INTERNAL_1c4d07fc_4_k_cu_f91b6688_34504cuda3std3__45__cpo4cendE
	.align		8
        /*0020*/ 	.dword	_ZN39_INTERNAL_1c4d07fc_4_k_cu_f91b6688_34504cuda3std3__441_GLOBAL__N__1c4d07fc_4_k_cu_f91b6688_34506ignoreE
	.align		8
        /*0028*/ 	.dword	_ZN39_INTERNAL_1c4d07fc_4_k_cu_f91b6688_34504cuda3std3__419piecewise_constructE
	.align		8
        /*0030*/ 	.dword	_ZN39_INTERNAL_1c4d07fc_4_k_cu_f91b6688_34504cuda3std3__48in_placeE
	.align		8
        /*0038*/ 	.dword	_ZN39_INTERNAL_1c4d07fc_4_k_cu_f91b6688_34504cuda3std6ranges3__45__cpo4swapE
	.align		8
        /*0040*/ 	.dword	_ZN39_INTERNAL_1c4d07fc_4_k_cu_f91b6688_34504cuda3std6ranges3__45__cpo9iter_moveE
	.align		8
        /*0048*/ 	.dword	_ZN39_INTERNAL_1c4d07fc_4_k_cu_f91b6688_34504cute7productE
	.align		8
        /*0050*/ 	.dword	_ZN39_INTERNAL_1c4d07fc_4_k_cu_f91b6688_34504cute1_E


//--------------------- .text._ZN7cutlass13device_kernelINS_4gemm6kernel13GemmUniversalIN4cute5tupleIJiiiiEEENS1_10collective13CollectiveMmaINS1_37MainloopSm90TmaGmmaWarpSpecializedFP8ILi7ENS5_IJNS4_1CILi2EEENSA_ILi1EEESC_EEENS1_35KernelTmaWarpSpecializedCooperativeEEENS5_IJNSA_ILi192EEENSA_ILi64EEENSA_ILi128EEEEEENS_12float_e4m3_tENS5_IJlSC_lEEESK_SL_NS4_8TiledMMAINS4_8MMA_AtomIJNS4_4SM904GMMA30MMA_64x64x32_F32E4M3E4M3_SS_TNILNSP_7ScaleInE1ELSR_1EEEEEENS4_6LayoutISD_NS5_IJSC_NSA_ILi0EEESV_EEEEENS5_IJNS4_10UnderscoreESY_SY_EEEEENS4_13SM90_TMA_LOADENS4_14ComposedLayoutINS4_7SwizzleILi3ELi4ELi3EEENS4_18smem_ptr_flag_bitsILi8EEENSU_INS5_IJNSA_ILi8EEESI_EEENS5_IJSI_SC_EEEEEEEvNS4_8identityENS4_23SM90_TMA_LOAD_MULTICASTES1B_vS1C_EENS_8epilogue10collective6detail29Sm90TmaWarpSpecializedAdapterINS1G_15DefaultEpilogueISK_SL_SL_NS1F_6thread17LinearCombinationISK_Li1EffLNS1K_9ScaleType4KindE0ELNS_15FloatRoundStyleE2ESK_EENS1_15EpilogueDefaultEEEEEvvEEEEvNT_6ParamsE --------------------------
	.section	.text._ZN7cutlass13device_kernelINS_4gemm6kernel13GemmUniversalIN4cute5tupleIJiiiiEEENS1_10collective13CollectiveMmaINS1_37MainloopSm90TmaGmmaWarpSpecializedFP8ILi7ENS5_IJNS4_1CILi2EEENSA_ILi1EEESC_EEENS1_35KernelTmaWarpSpecializedCooperativeEEENS5_IJNSA_ILi192EEENSA_ILi64EEENSA_ILi128EEEEEENS_12float_e4m3_tENS5_IJlSC_lEEESK_SL_NS4_8TiledMMAINS4_8MMA_AtomIJNS4_4SM904GMMA30MMA_64x64x32_F32E4M3E4M3_SS_TNILNSP_7ScaleInE1ELSR_1EEEEEENS4_6LayoutISD_NS5_IJSC_NSA_ILi0EEESV_EEEEENS5_IJNS4_10UnderscoreESY_SY_EEEEENS4_13SM90_TMA_LOADENS4_14ComposedLayoutINS4_7SwizzleILi3ELi4ELi3EEENS4_18smem_ptr_flag_bitsILi8EEENSU_INS5_IJNSA_ILi8EEESI_EEENS5_IJSI_SC_EEEEEEEvNS4_8identityENS4_23SM90_TMA_LOAD_MULTICASTES1B_vS1C_EENS_8epilogue10collective6detail29Sm90TmaWarpSpecializedAdapterINS1G_15DefaultEpilogueISK_SL_SL_NS1F_6thread17LinearCombinationISK_Li1EffLNS1K_9ScaleType4KindE0ELNS_15FloatRoundStyleE2ESK_EENS1_15EpilogueDefaultEEEEEvvEEEEvNT_6ParamsE,"ax",@progbits
	.align	128
.text._ZN7cutlass13device_kernelINS_4gemm6kernel13GemmUniversalIN4cute5tupleIJiiiiEEENS1_10collective13CollectiveMmaINS1_37MainloopSm90TmaGmmaWarpSpecializedFP8ILi7ENS5_IJNS4_1CILi2EEENSA_ILi1EEESC_EEENS1_35KernelTmaWarpSpecializedCooperativeEEENS5_IJNSA_ILi192EEENSA_ILi64EEENSA_ILi128EEEEEENS_12float_e4m3_tENS5_IJlSC_lEEESK_SL_NS4_8TiledMMAINS4_8MMA_AtomIJNS4_4SM904GMMA30MMA_64x64x32_F32E4M3E4M3_SS_TNILNSP_7ScaleInE1ELSR_1EEEEEENS4_6LayoutISD_NS5_IJSC_NSA_ILi0EEESV_EEEEENS5_IJNS4_10UnderscoreESY_SY_EEEEENS4_13SM90_TMA_LOADENS4_14ComposedLayoutINS4_7SwizzleILi3ELi4ELi3EEENS4_18smem_ptr_flag_bitsILi8EEENSU_INS5_IJNSA_ILi8EEESI_EEENS5_IJSI_SC_EEEEEEEvNS4_8identityENS4_23SM90_TMA_LOAD_MULTICASTES1B_vS1C_EENS_8epilogue10collective6detail29Sm90TmaWarpSpecializedAdapterINS1G_15DefaultEpilogueISK_SL_SL_NS1F_6thread17LinearCombinationISK_Li1EffLNS1K_9ScaleType4KindE0ELNS_15FloatRoundStyleE2ESK_EENS1_15EpilogueDefaultEEEEEvvEEEEvNT_6ParamsE:
        .type           _ZN7cutlass13device_kernelINS_4gemm6kernel13GemmUniversalIN4cute5tupleIJiiiiEEENS1_10collective13CollectiveMmaINS1_37MainloopSm90TmaGmmaWarpSpecializedFP8ILi7ENS5_IJNS4_1CILi2EEENSA_ILi1EEESC_EEENS1_35KernelTmaWarpSpecializedCooperativeEEENS5_IJNSA_ILi192EEENSA_ILi64EEENSA_ILi128EEEEEENS_12float_e4m3_tENS5_IJlSC_lEEESK_SL_NS4_8TiledMMAINS4_8MMA_AtomIJNS4_4SM904GMMA30MMA_64x64x32_F32E4M3E4M3_SS_TNILNSP_7ScaleInE1ELSR_1EEEEEENS4_6LayoutISD_NS5_IJSC_NSA_ILi0EEESV_EEEEENS5_IJNS4_10UnderscoreESY_SY_EEEEENS4_13SM90_TMA_LOADENS4_14ComposedLayoutINS4_7SwizzleILi3ELi4ELi3EEENS4_18smem_ptr_flag_bitsILi8EEENSU_INS5_IJNSA_ILi8EEESI_EEENS5_IJSI_SC_EEEEEEEvNS4_8identityENS4_23SM90_TMA_LOAD_MULTICASTES1B_vS1C_EENS_8epilogue10collective6detail29Sm90TmaWarpSpecializedAdapterINS1G_15DefaultEpilogueISK_SL_SL_NS1F_6thread17LinearCombinationISK_Li1EffLNS1K_9ScaleType4KindE0ELNS_15FloatRoundStyleE2ESK_EENS1_15EpilogueDefaultEEEEEvvEEEEvNT_6ParamsE,@function
        .size           _ZN7cutlass13device_kernelINS_4gemm6kernel13GemmUniversalIN4cute5tupleIJiiiiEEENS1_10collective13CollectiveMmaINS1_37MainloopSm90TmaGmmaWarpSpecializedFP8ILi7ENS5_IJNS4_1CILi2EEENSA_ILi1EEESC_EEENS1_35KernelTmaWarpSpecializedCooperativeEEENS5_IJNSA_ILi192EEENSA_ILi64EEENSA_ILi128EEEEEENS_12float_e4m3_tENS5_IJlSC_lEEESK_SL_NS4_8TiledMMAINS4_8MMA_AtomIJNS4_4SM904GMMA30MMA_64x64x32_F32E4M3E4M3_SS_TNILNSP_7ScaleInE1ELSR_1EEEEEENS4_6LayoutISD_NS5_IJSC_NSA_ILi0EEESV_EEEEENS5_IJNS4_10UnderscoreESY_SY_EEEEENS4_13SM90_TMA_LOADENS4_14ComposedLayoutINS4_7SwizzleILi3ELi4ELi3EEENS4_18smem_ptr_flag_bitsILi8EEENSU_INS5_IJNSA_ILi8EEESI_EEENS5_IJSI_SC_EEEEEEEvNS4_8identityENS4_23SM90_TMA_LOAD_MULTICASTES1B_vS1C_EENS_8epilogue10collective6detail29Sm90TmaWarpSpecializedAdapterINS1G_15DefaultEpilogueISK_SL_SL_NS1F_6thread17LinearCombinationISK_Li1EffLNS1K_9ScaleType4KindE0ELNS_15FloatRoundStyleE2ESK_EENS1_15EpilogueDefaultEEEEEvvEEEEvNT_6ParamsE,(.L_x_212 - _ZN7cutlass13device_kernelINS_4gemm6kernel13GemmUniversalIN4cute5tupleIJiiiiEEENS1_10collective13CollectiveMmaINS1_37MainloopSm90TmaGmmaWarpSpecializedFP8ILi7ENS5_IJNS4_1CILi2EEENSA_ILi1EEESC_EEENS1_35KernelTmaWarpSpecializedCooperativeEEENS5_IJNSA_ILi192EEENSA_ILi64EEENSA_ILi128EEEEEENS_12float_e4m3_tENS5_IJlSC_lEEESK_SL_NS4_8TiledMMAINS4_8MMA_AtomIJNS4_4SM904GMMA30MMA_64x64x32_F32E4M3E4M3_SS_TNILNSP_7ScaleInE1ELSR_1EEEEEENS4_6LayoutISD_NS5_IJSC_NSA_ILi0EEESV_EEEEENS5_IJNS4_10UnderscoreESY_SY_EEEEENS4_13SM90_TMA_LOADENS4_14ComposedLayoutINS4_7SwizzleILi3ELi4ELi3EEENS4_18smem_ptr_flag_bitsILi8EEENSU_INS5_IJNSA_ILi8EEESI_EEENS5_IJSI_SC_EEEEEEEvNS4_8identityENS4_23SM90_TMA_LOAD_MULTICASTES1B_vS1C_EENS_8epilogue10collective6detail29Sm90TmaWarpSpecializedAdapterINS1G_15DefaultEpilogueISK_SL_SL_NS1F_6thread17LinearCombinationISK_Li1EffLNS1K_9ScaleType4KindE0ELNS_15FloatRoundStyleE2ESK_EENS1_15EpilogueDefaultEEEEEvvEEEEvNT_6ParamsE)
        .other          _ZN7cutlass13device_kernelINS_4gemm6kernel13GemmUniversalIN4cute5tupleIJiiiiEEENS1_10collective13CollectiveMmaINS1_37MainloopSm90TmaGmmaWarpSpecializedFP8ILi7ENS5_IJNS4_1CILi2EEENSA_ILi1EEESC_EEENS1_35KernelTmaWarpSpecializedCooperativeEEENS5_IJNSA_ILi192EEENSA_ILi64EEENSA_ILi128EEEEEENS_12float_e4m3_tENS5_IJlSC_lEEESK_SL_NS4_8TiledMMAINS4_8MMA_AtomIJNS4_4SM904GMMA30MMA_64x64x32_F32E4M3E4M3_SS_TNILNSP_7ScaleInE1ELSR_1EEEEEENS4_6LayoutISD_NS5_IJSC_NSA_ILi0EEESV_EEEEENS5_IJNS4_10UnderscoreESY_SY_EEEEENS4_13SM90_TMA_LOADENS4_14ComposedLayoutINS4_7SwizzleILi3ELi4ELi3EEENS4_18smem_ptr_flag_bitsILi8EEENSU_INS5_IJNSA_ILi8EEESI_EEENS5_IJSI_SC_EEEEEEEvNS4_8identityENS4_23SM90_TMA_LOAD_MULTICASTES1B_vS1C_EENS_8epilogue10collective6detail29Sm90TmaWarpSpecializedAdapterINS1G_15DefaultEpilogueISK_SL_SL_NS1F_6thread17LinearCombinationISK_Li1EffLNS1K_9ScaleType4KindE0ELNS_15FloatRoundStyleE2ESK_EENS1_15EpilogueDefaultEEEEEvvEEEEvNT_6ParamsE,@"STO_CUDA_ENTRY STV_DEFAULT"
_ZN7cutlass13device_kernelINS_4gemm6kernel13GemmUniversalIN4cute5tupleIJiiiiEEENS1_10collective13CollectiveMmaINS1_37MainloopSm90TmaGmmaWarpSpecializedFP8ILi7ENS5_IJNS4_1CILi2EEENSA_ILi1EEESC_EEENS1_35KernelTmaWarpSpecializedCooperativeEEENS5_IJNSA_ILi192EEENSA_ILi64EEENSA_ILi128EEEEEENS_12float_e4m3_tENS5_IJlSC_lEEESK_SL_NS4_8TiledMMAINS4_8MMA_AtomIJNS4_4SM904GMMA30MMA_64x64x32_F32E4M3E4M3_SS_TNILNSP_7ScaleInE1ELSR_1EEEEEENS4_6LayoutISD_NS5_IJSC_NSA_ILi0EEESV_EEEEENS5_IJNS4_10UnderscoreESY_SY_EEEEENS4_13SM90_TMA_LOADENS4_14ComposedLayoutINS4_7SwizzleILi3ELi4ELi3EEENS4_18smem_ptr_flag_bitsILi8EEENSU_INS5_IJNSA_ILi8EEESI_EEENS5_IJSI_SC_EEEEEEEvNS4_8identityENS4_23SM90_TMA_LOAD_MULTICASTES1B_vS1C_EENS_8epilogue10collective6detail29Sm90TmaWarpSpecializedAdapterINS1G_15DefaultEpilogueISK_SL_SL_NS1F_6thread17LinearCombinationISK_Li1EffLNS1K_9ScaleType4KindE0ELNS_15FloatRoundStyleE2ESK_EENS1_15EpilogueDefaultEEEEEvvEEEEvNT_6ParamsE:
[----:B------:R-:W-:Y:S01]  /*0000*/  LDC R1, c[0x0][0x28] ;  /* 0x00000a00ff017b82 */ /* 0x000fe20000000800 */
[----:B------:R-:W0:Y:S01]  /*0010*/  S2R R0, SR_TID.X ;  /* 0x0000000000007919 */ /* 0x000e220000002100 */
[----:B------:R-:W-:Y:S01]  /*0020*/  ELECT P0, URZ, PT ;  /* 0x00000000003f782f */ /* 0x000fe20003800000 */
[----:B------:R-:W-:Y:S01]  /*0030*/  BSSY B0, `(.L_x_0) ;  /* 0x000000f000007945 */ /* 0x000fe20003800000 */
[--C-:B0-----:R-:W-:Y:S02]  /*0040*/  SHF.R.U32.HI R2, RZ, 0x5, R0.reuse ;  /* 0x00000005ff027819 */ /* 0x101fe40000011600 */
[----:B------:R-:W-:-:S03]  /*0050*/  SHF.R.U32.HI R3, RZ, 0x7, R0 ;  /* 0x00000007ff037819 */ /* 0x000fc60000011600 */
[----:B------:R-:W0:Y:S04]  /*0060*/  SHFL.IDX PT, R7, R2, RZ, 0x1f ;  /* 0x00001fff02077589 */ /* 0x000e2800000e0000 */
[----:B------:R-:W1:Y:S01]  /*0070*/  SHFL.IDX PT, R3, R3, RZ, 0x1f ;  /* 0x00001fff03037589 */ /* 0x000e6200000e0000 */
[----:B0-----:R-:W-:-:S13]  /*0080*/  ISETP.NE.OR P0, PT, R7, RZ, !P0 ;  /* 0x000000ff0700720c */ /* 0x001fda0004705670 */
[----:B-1----:R-:W-:Y:S05]  /*0090*/  @P0 BRA `(.L_x_1) ;  /* 0x0000000000200947 */ /* 0x002fea0003800000 */
[----:B------:R-:W-:Y:S02]  /*00a0*/  ULDC.64 UR4, c[0x0][0x198] ;  /* 0x0000660000047ab9 */ /* 0x000fe40000000a00 */
[----:B------:R-:W-:Y:S02]  /*00b0*/  UIADD3 UR6, UP0, UR4, 0xf0, URZ ;  /* 0x000000f004067890 */ /* 0x000fe4000ff1e03f */
[----:B------:R-:W-:Y:S02]  /*00c0*/  UIADD3 UR4, UP1, UR4, 0x1f0, URZ ;  /* 0x000001f004047890 */ /* 0x000fe4000ff3e03f */
[----:B------:R-:W-:Y:S02]  /*00d0*/  UIADD3.X UR7, URZ, UR5, URZ, UP0, !UPT ;  /* 0x000000053f077290 */ /* 0x000fe400087fe43f */
[----:B------:R-:W-:-:S07]  /*00e0*/  UIADD3.X UR5, URZ, UR5, URZ, UP1, !UPT ;  /* 0x000000053f057290 */ /* 0x000fce0008ffe43f */
[----:B------:R0:W-:Y:S02]  /*00f0*/  UTMACCTL.PF [UR6] ;  /* 0x00000000060079b9 */ /* 0x0001e40008040000 */
[----:B------:R0:W-:Y:S02]  /*0100*/  UTMACCTL.PF [UR4] ;  /* 0x00000000040079b9 */ /* 0x0001e40008040000 */
[----:B0-----:R-:W-:Y:S01]  /*0110*/  NOP ;  /* 0x0000000000007918 */ /* 0x001fe20000000000 */
.L_x_1:
[----:B------:R-:W-:Y:S05]  /*0120*/  BSYNC B0 ;  /* 0x0000000000007941 */ /* 0x000fea0003800000 */
.L_x_0:
[----:B------:R-:W0:Y:S02]  /*0130*/  SHFL.IDX PT, R4, R2, RZ, 0x1f ;  /* 0x00001fff02047589 */ /* 0x000e2400000e0000 */
[----:B0-----:R-:W-:-:S13]  /*0140*/  ISETP.NE.AND P0, PT, R4, RZ, PT ;  /* 0x000000ff0400720c */ /* 0x001fda0003f05270 */
[----:B------:R-:W-:Y:S05]  /*0150*/  @P0 BRA `(.L_x_2) ;  /* 0x0000000000700947 */ /* 0x000fea0003800000 */
[----:B------:R-:W0:Y:S01]  /*0160*/  S2UR UR8, SR_CgaCtaId ;  /* 0x00000000000879c3 */ /* 0x000e220000008800 */
[----:B------:R-:W-:Y:S01]  /*0170*/  UMOV UR4, 0x400 ;  /* 0x0000040000047882 */ /* 0x000fe20000000000 */
[----:B------:R-:W-:Y:S01]  /*0180*/  UMOV UR5, 0x1 ;  /* 0x0000000100057882 */ /* 0x000fe20000000000 */
[----:B------:R-:W-:Y:S01]  /*0190*/  UMOV UR6, 0x4 ;  /* 0x0000000400067882 */ /* 0x000fe20000000000 */
[----:B------:R-:W-:Y:S01]  /*01a0*/  ELECT P0, URZ, PT ;  /* 0x00000000003f782f */ /* 0x000fe20003800000 */
[----:B------:R-:W-:-:S04]  /*01b0*/  UIADD3 UR6, -UR6, 0x100000, URZ ;  /* 0x0010000006067890 */ /* 0x000fc8000fffe13f */
[----:B------:R-:W-:Y:S02]  /*01c0*/  USHF.L.U32 UR7, UR6, 0xb, URZ ;  /* 0x0000000b06077899 */ /* 0x000fe4000800063f */
[----:B------:R-:W-:Y:S02]  /*01d0*/  USHF.L.U32 UR6, UR6, 0x1, URZ ;  /* 0x0000000106067899 */ /* 0x000fe4000800063f */
[----:B0-----:R-:W-:Y:S02]  /*01e0*/  ULEA UR8, UR8, UR4, 0x18 ;  /* 0x0000000408087291 */ /* 0x001fe4000f8ec03f */
[----:B------:R-:W-:-:S04]  /*01f0*/  UIADD3 UR4, -UR5, 0x100000, URZ ;  /* 0x0010000005047890 */ /* 0x000fc8000fffe13f */
[----:B------:R-:W-:Y:S02]  /*0200*/  USHF.L.U32 UR5, UR4, 0xb, URZ ;  /* 0x0000000b04057899 */ /* 0x000fe4000800063f */
[----:B------:R-:W-:Y:S01]  /*0210*/  USHF.L.U32 UR4, UR4, 0x1, URZ ;  /* 0x0000000104047899 */ /* 0x000fe2000800063f */
[----:B------:R-:W0:Y:S11]  /*0220*/  FENCE.VIEW.ASYNC.S ;  /* 0x00000000000073c6 */ /* 0x000e360000000000 */
[----:B0-----:R0:W1:Y:S01]  /*0230*/  SYNCS.EXCH.64 URZ, [UR8], UR4 ;  /* 0x00000004083f75b2 */ /* 0x0010620008000100 */
[----:B------:R0:W2:Y:S01]  /*0240*/  SYNCS.EXCH.64 URZ, [UR8+0x38], UR6 ;  /* 0x00003806083f75b2 */ /* 0x0000a20008000100 */
[----:B------:R0:W3:Y:S01]  /*0250*/  SYNCS.EXCH.64 URZ, [UR8+0x8], UR4 ;  /* 0x00000804083f75b2 */ /* 0x0000e20008000100 */
[----:B------:R0:W4:Y:S01]  /*0260*/  SYNCS.EXCH.64 URZ, [UR8+0x40], UR6 ;  /* 0x00004006083f75b2 */ /* 0x0001220008000100 */
[----:B------:R0:W0:Y:S01]  /*0270*/  SYNCS.EXCH.64 URZ, [UR8+0x10], UR4 ;  /* 0x00001004083f75b2 */ /* 0x0000220008000100 */
        /* <DEDUP_REMOVED lines=9> */
[----:B------:R-:W-:Y:S01]  /*0310*/  NOP ;  /* 0x0000000000007918 */ /* 0x000fe20000000000 */
.L_x_2:
[----:B------:R-:W-:Y:S01]  /*0320*/  SHF.R.S32.HI R5, RZ, 0x1f, R0 ;  /* 0x0000001fff057819 */ /* 0x000fe20000011400 */
[----:B------:R-:W5:Y:S01]  /*0330*/  SHFL.IDX PT, R2, R2, RZ, 0x1f ;  /* 0x00001fff02027589 */ /* 0x000f6200000e0000 */
[----:B0-----:R-:W0:Y:S01]  /*0340*/  S2UR UR8, SR_CTAID.X ;  /* 0x00000000000879c3 */ /* 0x001e220000002500 */
[----:B------:R-:W-:Y:S02]  /*0350*/  ELECT P0, URZ, PT ;  /* 0x00000000003f782f */ /* 0x000fe40003800000 */
[----:B------:R-:W-:Y:S01]  /*0360*/  LEA.HI R5, R5, R0, RZ, 0x7 ;  /* 0x0000000005057211 */ /* 0x000fe200078f38ff */
[----:B------:R-:W1:Y:S01]  /*0370*/  S2R R8, SR_CTAID.Y ;  /* 0x0000000000087919 */ /* 0x000e620000002600 */
[----:B------:R-:W-:Y:S01]  /*0380*/  SHF.R.S32.HI R11, RZ, 0x1f, R4 ;  /* 0x0000001fff0b7819 */ /* 0x000fe20000011404 */
[----:B------:R-:W-:Y:S01]  /*0390*/  ULDC UR4, c[0x0][0x150] ;  /* 0x0000540000047ab9 */ /* 0x000fe20000000800 */
[----:B------:R-:W-:Y:S01]  /*03a0*/  LOP3.LUT R5, R5, 0xffffff80, RZ, 0xc0, !PT ;  /* 0xffffff8005057812 */ /* 0x000fe200078ec0ff */
[----:B------:R-:W-:Y:S01]  /*03b0*/  VIADD R16, R3, 0xffffffff ;  /* 0xffffffff03107836 */ /* 0x000fe20000000000 */
[----:B------:R-:W-:Y:S01]  /*03c0*/  LEA.HI R11, R11, R4, RZ, 0x2 ;  /* 0x000000040b0b7211 */ /* 0x000fe200078f10ff */
[----:B------:R-:W2:Y:S01]  /*03d0*/  LDC R12, c[0x0][0x144] ;  /* 0x00005100ff0c7b82 */ /* 0x000ea20000000800 */
[----:B------:R-:W-:Y:S01]  /*03e0*/  NOP ;  /* 0x0000000000007918 */ /* 0x000fe20000000000 */
[----:B------:R-:W-:Y:S01]  /*03f0*/  IMAD.IADD R6, R0, 0x1, -R5 ;  /* 0x0000000100067824 */ /* 0x000fe200078e0a05 */
[----:B------:R-:W-:Y:S01]  /*0400*/  LOP3.LUT R11, R11, 0x3ffffffc, RZ, 0xc0, !PT ;  /* 0x3ffffffc0b0b7812 */ /* 0x000fe200078ec0ff */
[----:B------:R-:W-:Y:S01]  /*0410*/  NOP ;  /* 0x0000000000007918 */ /* 0x000fe20000000000 */
[----:B------:R-:W-:-:S02]  /*0420*/  ISETP.NE.AND P4, PT, R3, RZ, PT ;  /* 0x000000ff0300720c */ /* 0x000fc40003f85270 */
[----:B------:R-:W-:Y:S01]  /*0430*/  SHF.R.S32.HI R5, RZ, 0x1f, R6 ;  /* 0x0000001fff057819 */ /* 0x000fe20000011406 */
[----:B------:R-:W-:Y:S01]  /*0440*/  IMAD.IADD R4, R4, 0x1, -R11 ;  /* 0x0000000104047824 */ /* 0x000fe200078e0a0b */
[----:B------:R-:W3:Y:S01]  /*0450*/  LDC R14, c[0x0][0x140] ;  /* 0x00005000ff0e7b82 */ /* 0x000ee20000000800 */
[----:B------:R-:W-:Y:S02]  /*0460*/  ISETP.GE.U32.AND P6, PT, R16, 0x2, PT ;  /* 0x000000021000780c */ /* 0x000fe40003fc6070 */
[----:B------:R-:W-:Y:S02]  /*0470*/  LEA.HI R5, R5, R6, RZ, 0x3 ;  /* 0x0000000605057211 */ /* 0x000fe400078f18ff */
[----:B-----5:R-:W-:Y:S02]  /*0480*/  ISETP.NE.OR P0, PT, R2, RZ, !P0 ;  /* 0x000000ff0200720c */ /* 0x020fe40004705670 */
[--C-:B------:R-:W-:Y:S01]  /*0490*/  SHF.R.S32.HI R2, RZ, 0x3, R5.reuse ;  /* 0x00000003ff027819 */ /* 0x100fe20000011405 */
[----:B------:R-:W5:Y:S01]  /*04a0*/  LDC R13, c[0x0][0x148] ;  /* 0x00005200ff0d7b82 */ /* 0x000f620000000800 */
[----:B------:R-:W-:-:S02]  /*04b0*/  SHF.R.S32.HI R5, RZ, 0x1f, R5 ;  /* 0x0000001fff057819 */ /* 0x000fc40000011405 */
[----:B0-----:R-:W-:Y:S02]  /*04c0*/  I2FP.F32.U32 R10, UR8 ;  /* 0x00000008000a7c45 */ /* 0x001fe40008201000 */
[----:B------:R-:W-:-:S03]  /*04d0*/  LEA.HI R5, R5, R2, RZ, 0x2 ;  /* 0x0000000205057211 */ /* 0x000fc600078f10ff */
[----:B------:R-:W-:Y:S01]  /*04e0*/  FMUL R10, R10, UR4 ;  /* 0x000000040a0a7c20 */ /* 0x000fe20008400000 */
[----:B------:R-:W-:Y:S01]  /*04f0*/  LOP3.LUT R5, R5, 0xfffffffc, RZ, 0xc0, !PT ;  /* 0xfffffffc05057812 */ /* 0x000fe200078ec0ff */
[----:B------:R-:W-:Y:S01]  /*0500*/  VOTEU.ALL UP0, P0 ;  /* 0x00000000003f7886 */ /* 0x000fe20000000000 */
[----:B-1----:R-:W-:Y:S01]  /*0510*/  I2FP.F32.U32 R11, R8 ;  /* 0x00000008000b7245 */ /* 0x002fe20000201000 */
[----:B------:R-:W-:Y:S01]  /*0520*/  ULDC UR4, c[0x0][0x154] ;  /* 0x0000550000047ab9 */ /* 0x000fe20000000800 */
[----:B------:R-:W-:Y:S01]  /*0530*/  VOTEU.ALL UP1, P0 ;  /* 0x00000000003f7886 */ /* 0x000fe20000020000 */
[----:B------:R-:W0:Y:S01]  /*0540*/  F2I.U32.TRUNC.NTZ R10, R10 ;  /* 0x0000000a000a7305 */ /* 0x000e22000020f000 */
[----:B------:R-:W-:Y:S01]  /*0550*/  IMAD.IADD R5, R2, 0x1, -R5 ;  /* 0x0000000102057824 */ /* 0x000fe200078e0a05 */
[----:B------:R-:W1:Y:S01]  /*0560*/  @!UP0 S2UR UR7, SR_CgaCtaId ;  /* 0x00000000000789c3 */ /* 0x000e620000008800 */
[----:B------:R-:W-:Y:S01]  /*0570*/  @!UP0 UMOV UR6, 0x400 ;  /* 0x0000040000068882 */ /* 0x000fe20000000000 */
[----:B---3--:R-:W-:Y:S01]  /*0580*/  ISETP.EQ.U32.AND P2, PT, R14, 0x1, PT ;  /* 0x000000010e00780c */ /* 0x008fe20003f42070 */
[----:B------:R-:W-:-:S05]  /*0590*/  IMAD R5, R4, 0x4, R5 ;  /* 0x0000000404057824 */ /* 0x000fca00078e0205 */
[----:B------:R-:W-:-:S04]  /*05a0*/  LEA.HI R2, R5, R5, RZ, 0x1 ;  /* 0x0000000505027211 */ /* 0x000fc800078f08ff */
[----:B------:R-:W-:Y:S01]  /*05b0*/  LOP3.LUT R4, R2, 0xfffffffe, RZ, 0xc0, !PT ;  /* 0xfffffffe02047812 */ /* 0x000fe200078ec0ff */
[----:B0-----:R-:W-:Y:S02]  /*05c0*/  IMAD.MOV R15, RZ, RZ, -R10 ;  /* 0x000000ffff0f7224 */ /* 0x001fe400078e0a0a */
[----:B------:R-:W-:Y:S01]  /*05d0*/  FMUL R10, R11, UR4 ;  /* 0x000000040b0a7c20 */ /* 0x000fe20008400000 */
[----:B------:R-:W-:Y:S01]  /*05e0*/  SHF.R.S32.HI R2, RZ, 0x1f, R7 ;  /* 0x0000001fff027819 */ /* 0x000fe20000011407 */
[----:B------:R-:W-:Y:S01]  /*05f0*/  UMOV UR4, 0x20 ;  /* 0x0000002000047882 */ /* 0x000fe20000000000 */
[----:B--2---:R-:W-:Y:S01]  /*0600*/  IMAD R12, R12, R15, UR8 ;  /* 0x000000080c0c7e24 */ /* 0x004fe2000f8e020f */
[----:B------:R-:W-:-:S04]  /*0610*/  @!UP0 UIADD3 UR4, -UR4, 0x100000, URZ ;  /* 0x0010000004048890 */ /* 0x000fc8000fffe13f */
[----:B------:R-:W-:Y:S02]  /*0620*/  @!UP0 USHF.L.U32 UR5, UR4, 0xb, URZ ;  /* 0x0000000b04058899 */ /* 0x000fe4000800063f */
[----:B------:R-:W-:Y:S01]  /*0630*/  @!UP0 USHF.L.U32 UR4, UR4, 0x1, URZ ;  /* 0x0000000104048899 */ /* 0x000fe2000800063f */
[C---:B------:R-:W-:Y:S01]  /*0640*/  IMAD.IADD R11, R5.reuse, 0x1, -R4 ;  /* 0x00000001050b7824 */ /* 0x040fe200078e0a04 */
[----:B------:R-:W0:Y:S01]  /*0650*/  F2I.U32.TRUNC.NTZ R10, R10 ;  /* 0x0000000a000a7305 */ /* 0x000e22000020f000 */
[----:B------:R-:W-:Y:S01]  /*0660*/  LEA.HI R2, R2, R7, RZ, 0x2 ;  /* 0x0000000702027211 */ /* 0x000fe200078f10ff */
[----:B------:R-:W-:Y:S02]  /*0670*/  IMAD.SHL.U32 R4, R5, 0x4, RZ ;  /* 0x0000000405047824 */ /* 0x000fe400078e00ff */
[----:B------:R-:W-:Y:S01]  /*0680*/  ISETP.NE.AND P3, PT, R11, R12, PT ;  /* 0x0000000c0b00720c */ /* 0x000fe20003f65270 */
[----:B-1----:R-:W-:Y:S01]  /*0690*/  @!UP0 ULEA UR6, UR7, UR6, 0x18 ;  /* 0x0000000607068291 */ /* 0x002fe2000f8ec03f */
[----:B------:R-:W-:Y:S01]  /*06a0*/  LOP3.LUT R2, R2, 0xfffffffc, RZ, 0xc0, !PT ;  /* 0xfffffffc02027812 */ /* 0x000fe200078ec0ff */
[----:B------:R-:W-:Y:S01]  /*06b0*/  VOTEU.ALL UP0, P0 ;  /* 0x00000000003f7886 */ /* 0x000fe20000000000 */
[----:B------:R-:W-:-:S02]  /*06c0*/  LOP3.LUT R5, R5, 0xc, R4, 0x78, !PT ;  /* 0x0000000c05057812 */ /* 0x000fc400078e7804 */
[----:B------:R-:W-:Y:S01]  /*06d0*/  LOP3.LUT P0, RZ, R6, 0x7, RZ, 0xc0, !PT ;  /* 0x0000000706ff7812 */ /* 0x000fe2000780c0ff */
[----:B------:R-:W-:Y:S02]  /*06e0*/  IMAD.IADD R7, R7, 0x1, -R2 ;  /* 0x0000000107077824 */ /* 0x000fe400078e0a02 */
[----:B------:R-:W-:Y:S01]  /*06f0*/  IMAD.MOV.U32 R6, RZ, RZ, 0x1 ;  /* 0x00000001ff067424 */ /* 0x000fe200078e00ff */
[----:B------:R-:W-:Y:S01]  /*0700*/  ISETP.LT.U32.AND P0, PT, R5, 0x2, !P0 ;  /* 0x000000020500780c */ /* 0x000fe20004701070 */
[----:B0-----:R-:W-:Y:S01]  /*0710*/  IMAD.MOV R20, RZ, RZ, -R10 ;  /* 0x000000ffff147224 */ /* 0x001fe200078e0a0a */
[----:B------:R-:W-:Y:S01]  /*0720*/  ISETP.NE.AND P1, PT, R7, 0x3, PT ;  /* 0x000000030700780c */ /* 0x000fe20003f25270 */
[----:B------:R-:W0:Y:S02]  /*0730*/  FENCE.VIEW.ASYNC.S ;  /* 0x00000000000073c6 */ /* 0x000e240000000000 */
[----:B0-----:R0:W1:Y:S01]  /*0740*/  @!UP0 SYNCS.EXCH.64 URZ, [UR6+0x80], UR4 ;  /* 0x00008004063f85b2 */ /* 0x0010620008000100 */
[----:B------:R-:W-:Y:S01]  /*0750*/  @P3 LEA.HI R2, R5, R5, RZ, 0x1 ;  /* 0x0000000505023211 */ /* 0x000fe200078f08ff */
[----:B-----5:R-:W-:Y:S01]  /*0760*/  IMAD R11, R13, R20, R8 ;  /* 0x000000140d0b7224 */ /* 0x020fe200078e0208 */
[----:B------:R-:W-:-:S02]  /*0770*/  ISETP.EQ.OR P1, PT, R7, RZ, !P1 ;  /* 0x000000ff0700720c */ /* 0x000fc40004f22670 */
[----:B------:R-:W-:Y:S02]  /*0780*/  @P3 SHF.R.S32.HI R2, RZ, 0x1, R2 ;  /* 0x00000001ff023819 */ /* 0x000fe40000011402 */
[----:B------:R-:W-:Y:S02]  /*0790*/  ISETP.EQ.AND P1, PT, R3, RZ, P1 ;  /* 0x000000ff0300720c */ /* 0x000fe40000f22270 */
[----:B------:R-:W-:Y:S02]  /*07a0*/  @P3 ISETP.NE.AND P5, PT, R2, R11, PT ;  /* 0x0000000b0200320c */ /* 0x000fe40003fa5270 */
[----:B------:R-:W-:Y:S02]  /*07b0*/  SEL R3, RZ, 0x1, !P0 ;  /* 0x00000001ff037807 */ /* 0x000fe40004000000 */
[----:B------:R-:W-:Y:S02]  /*07c0*/  @P3 SEL R6, RZ, 0x1, P5 ;  /* 0x00000001ff063807 */ /* 0x000fe40002800000 */
[----:B------:R-:W-:Y:S01]  /*07d0*/  SEL R4, RZ, 0x1, !P1 ;  /* 0x00000001ff047807 */ /* 0x000fe20004800000 */
[----:B------:R0:W2:Y:S01]  /*07e0*/  @!UP1 SYNCS.EXCH.64 URZ, [UR6+0x88], UR4 ;  /* 0x00008804063f95b2 */ /* 0x0000a20008000100 */
[----:B------:R-:W-:Y:S01]  /*07f0*/  LOP3.LUT R6, R6, R3, RZ, 0xc0, !PT ;  /* 0x0000000306067212 */ /* 0x000fe200078ec0ff */
[----:B------:R-:W-:Y:S01]  /*0800*/  NOP ;  /* 0x0000000000007918 */ /* 0x000fe20000000000 */
[----:B------:R-:W-:Y:S01]  /*0810*/  SEL R4, R4, 0x2, P6 ;  /* 0x0000000204047807 */ /* 0x000fe20003000000 */
[----:B------:R-:W-:Y:S06]  /*0820*/  @!P2 BRA `(.L_x_3) ;  /* 0x000000000008a947 */ /* 0x000fec0003800000 */
[----:B-12-4-:R-:W-:Y:S01]  /*0830*/  UCGABAR_ARV ;  /* 0x00000000000079c7 */ /* 0x016fe20008000000 */
[----:B------:R-:W-:Y:S05]  /*0840*/  BRA `(.L_x_4) ;  /* 0x0000000000047947 */ /* 0x000fea0003800000 */
.L_x_3:
[----:B-12-4-:R-:W-:Y:S01]  /*0850*/  NOP ;  /* 0x0000000000007918 */ /* 0x016fe20000000000 */
.L_x_4:
[----:B------:R-:W1:Y:S01]  /*0860*/  LDC R2, c[0x0][0x65c] ;  /* 0x00019700ff027b82 */ /* 0x000e620000000800 */
[----:B------:R-:W-:Y:S01]  /*0870*/  IMAD.MOV.U32 R3, RZ, RZ, RZ ;  /* 0x000000ffff037224 */ /* 0x000fe200078e00ff */
[----:B-1----:R-:W-:Y:S01]  /*0880*/  ISETP.NE.AND P3, PT, R2, 0x1, PT ;  /* 0x000000010200780c */ /* 0x002fe20003f65270 */
[----:B------:R-:W-:-:S12]  /*0890*/  IMAD.U32 R2, RZ, RZ, UR8 ;  /* 0x00000008ff027e24 */ /* 0x000fd8000f8e00ff */
[----:B------:R-:W1:Y:S01]  /*08a0*/  @P3 LDC R15, c[0x0][0x10] ;  /* 0x00000400ff0f3b82 */ /* 0x000e620000000800 */
[----:B------:R-:W-:Y:S02]  /*08b0*/  @P3 IMAD.MOV.U32 R9, RZ, RZ, RZ ;  /* 0x000000ffff093224 */ /* 0x000fe400078e00ff */
[----:B------:R-:W-:-:S05]  /*08c0*/  @P3 IMAD.MOV.U32 R17, RZ, RZ, RZ ;  /* 0x000000ffff113224 */ /* 0x000fca00078e00ff */
[----:B------:R-:W2:Y:S01]  /*08d0*/  @!P3 LDC R11, c[0x0][0xc] ;  /* 0x00000300ff0bbb82 */ /* 0x000ea20000000800 */
[----:B-1----:R-:W-:-:S04]  /*08e0*/  @P3 IMAD.WIDE.U32 R14, R15, UR8, R8 ;  /* 0x000000080f0e3c25 */ /* 0x002fc8000f8e0008 */
[----:B--2---:R-:W-:-:S04]  /*08f0*/  @!P3 IMAD.WIDE.U32 R10, R8, R11, R2 ;  /* 0x0000000b080ab225 */ /* 0x004fc800078e0002 */
[----:B------:R-:W-:Y:S02]  /*0900*/  @P3 IMAD.MOV.U32 R2, RZ, RZ, R14 ;  /* 0x000000ffff023224 */ /* 0x000fe400078e000e */
[----:B------:R-:W-:Y:S02]  /*0910*/  @P3 IMAD.IADD R3, R15, 0x1, R17 ;  /* 0x000000010f033824 */ /* 0x000fe400078e0211 */
[----:B------:R-:W-:Y:S02]  /*0920*/  @!P3 IMAD.MOV.U32 R2, RZ, RZ, R10 ;  /* 0x000000ffff02b224 */ /* 0x000fe400078e000a */
[----:B------:R-:W-:Y:S01]  /*0930*/  @!P3 IMAD.MOV.U32 R3, RZ, RZ, R11 ;  /* 0x000000ffff03b224 */ /* 0x000fe200078e000b */
[----:B------:R-:W-:Y:S06]  /*0940*/  @!P2 BRA `(.L_x_5) ;  /* 0x00000000000ca947 */ /* 0x000fec0003800000 */
[----:B------:R-:W-:Y:S01]  /*0950*/  UCGABAR_WAIT ;  /* 0x0000000000007dc7 */ /* 0x000fe20008000000 */
[----:B------:R-:W-:Y:S01]  /*0960*/  CCTL.IVALL ;  /* 0x00000000ff00798f */ /* 0x000fe20002000000 */
[----:B------:R-:W-:Y:S05]  /*0970*/  BRA `(.L_x_6) ;  /* 0x0000000000047947 */ /* 0x000fea0003800000 */
.L_x_5:
[----:B------:R-:W-:Y:S06]  /*0980*/  BAR.SYNC.DEFER_BLOCKING 0x0 ;  /* 0x0000000000007b1d */ /* 0x000fec0000010000 */
.L_x_6:
[----:B------:R-:W-:Y:S05]  /*0990*/  @!P4 BRA `(.L_x_7) ;  /* 0x000000780094c947 */ /* 0x000fea0003800000 */
[----:B------:R-:W-:-:S13]  /*09a0*/  ISETP.GT.U32.AND P0, PT, R16, 0x1, PT ;  /* 0x000000011000780c */ /* 0x000fda0003f04070 */
[----:B0-----:R-:W-:Y:S05]  /*09b0*/  @P0 EXIT ;  /* 0x000000000000094d */ /* 0x001fea0003800000 */
[----:B------:R-:W-:Y:S01]  /*09c0*/  ULDC.64 UR4, c[0x0][0x650] ;  /* 0x0001940000047ab9 */ /* 0x000fe20000000a00 */
[----:B------:R-:W-:Y:S01]  /*09d0*/  PRMT R14, RZ, 0x7610, R14 ;  /* 0x00007610ff0e7816 */ /* 0x000fe2000000000e */
[----:B------:R-:W-:Y:S01]  /*09e0*/  IMAD.MOV.U32 R10, RZ, RZ, -0x1 ;  /* 0xffffffffff0a7424 */ /* 0x000fe200078e00ff */
[----:B------:R-:W-:Y:S01]  /*09f0*/  ISETP.GE.U32.AND P0, PT, R2, UR4, PT ;  /* 0x0000000402007c0c */ /* 0x000fe2000bf06070 */
[----:B------:R-:W-:Y:S02]  /*0a00*/  IMAD.MOV.U32 R11, RZ, RZ, -0x1 ;  /* 0xffffffffff0b7424 */ /* 0x000fe400078e00ff */
[----:B------:R-:W-:Y:S01]  /*0a10*/  IMAD.MOV.U32 R7, RZ, RZ, -0x1 ;  /* 0xffffffffff077424 */ /* 0x000fe200078e00ff */
[----:B------:R-:W-:-:S13]  /*0a20*/  ISETP.GE.U32.AND.EX P0, PT, R3, UR5, PT, P0 ;  /* 0x0000000503007c0c */ /* 0x000fda000bf06100 */
[----:B------:R-:W-:Y:S05]  /*0a30*/  @P0 BRA `(.L_x_8) ;  /* 0x0000000400280947 */ /* 0x000fea0003800000 */
[----:B------:R-:W0:Y:S01]  /*0a40*/  LDC.64 R22, c[0x0][0x628] ;  /* 0x00018a00ff167b82 */ /* 0x000e220000000a00 */
[----:B------:R-:W-:Y:S02]  /*0a50*/  IMAD.MOV.U32 R10, RZ, RZ, R2 ;  /* 0x000000ffff0a7224 */ /* 0x000fe400078e0002 */
[----:B------:R-:W-:-:S05]  /*0a60*/  IMAD.MOV.U32 R11, RZ, RZ, R3 ;  /* 0x000000ffff0b7224 */ /* 0x000fca00078e0003 */
[----:B------:R-:W1:Y:S08]  /*0a70*/  LDC R18, c[0x0][0x630] ;  /* 0x00018c00ff127b82 */ /* 0x000e700000000800 */
[----:B------:R-:W2:Y:S01]  /*0a80*/  LDC.64 R24, c[0x0][0x620] ;  /* 0x00018800ff187b82 */ /* 0x000ea20000000a00 */
[----:B0-----:R-:W-:-:S04]  /*0a90*/  ISETP.NE.U32.AND P0, PT, R22, RZ, PT ;  /* 0x000000ff1600720c */ /* 0x001fc80003f05070 */
[----:B------:R-:W-:-:S13]  /*0aa0*/  ISETP.NE.AND.EX P0, PT, R23, RZ, PT, P0 ;  /* 0x000000ff1700720c */ /* 0x000fda0003f05300 */
[----:B-12---:R-:W-:Y:S05]  /*0ab0*/  @!P0 BRA `(.L_x_9) ;  /* 0x0000000000288947 */ /* 0x006fea0003800000 */
[----:B------:R-:W0:Y:S02]  /*0ac0*/  LDC R7, c[0x0][0x634] ;  /* 0x00018d00ff077b82 */ /* 0x000e240000000800 */
[----:B0-----:R-:W-:-:S05]  /*0ad0*/  IADD3 R7, P0, R2, R7, RZ ;  /* 0x0000000702077210 */ /* 0x001fca0007f1e0ff */
[----:B------:R-:W-:-:S04]  /*0ae0*/  IMAD.X R19, RZ, RZ, R3, P0 ;  /* 0x000000ffff137224 */ /* 0x000fc800000e0603 */
[----:B------:R-:W-:-:S04]  /*0af0*/  IMAD.WIDE.U32 R10, R19, R22, RZ ;  /* 0x00000016130a7225 */ /* 0x000fc800078e00ff */
[----:B------:R-:W-:-:S04]  /*0b00*/  IMAD.WIDE.U32 R14, P0, R7, R23, R10 ;  /* 0x00000017070e7225 */ /* 0x000fc8000780000a */
[----:B------:R-:W-:-:S04]  /*0b10*/  IMAD.WIDE.U32 R10, R7, R22, RZ ;  /* 0x00000016070a7225 */ /* 0x000fc800078e00ff */
[----:B------:R-:W-:Y:S01]  /*0b20*/  IMAD.X R17, RZ, RZ, RZ, P0 ;  /* 0x000000ffff117224 */ /* 0x000fe200000e06ff */
[----:B------:R-:W-:Y:S01]  /*0b30*/  IADD3 RZ, P0, R11, R14, RZ ;  /* 0x0000000e0bff7210 */ /* 0x000fe20007f1e0ff */
[----:B------:R-:W-:-:S04]  /*0b40*/  IMAD.MOV.U32 R16, RZ, RZ, R15 ;  /* 0x000000ffff107224 */ /* 0x000fc800078e000f */
[----:B------:R-:W-:-:S08]  /*0b50*/  IMAD.WIDE.U32.X R10, R19, R23, R16, P0 ;  /* 0x00000017130a7225 */ /* 0x000fd000000e0410 */
.L_x_9:
[----:B------:R-:W0:Y:S01]  /*0b60*/  LDC.64 R26, c[0x0][0x640] ;  /* 0x00019000ff1a7b82 */ /* 0x000e220000000a00 */
[--C-:B------:R-:W-:Y:S01]  /*0b70*/  SHF.R.U64 R28, R10, R18, R11.reuse ;  /* 0x000000120a1c7219 */ /* 0x100fe2000000120b */
[----:B------:R-:W-:Y:S01]  /*0b80*/  IMAD R29, R13, R20, R8 ;  /* 0x000000140d1d7224 */ /* 0x000fe200078e0208 */
[----:B------:R-:W-:Y:S01]  /*0b90*/  SHF.R.U32.HI R7, RZ, R18, R11 ;  /* 0x00000012ff077219 */ /* 0x000fe2000001160b */
[----:B------:R-:W-:Y:S01]  /*0ba0*/  IMAD.MOV.U32 R23, RZ, RZ, 0x1 ;  /* 0x00000001ff177424 */ /* 0x000fe200078e00ff */
[----:B------:R-:W-:-:S03]  /*0bb0*/  IADD3 R9, P0, RZ, -R28, RZ ;  /* 0x8000001cff097210 */ /* 0x000fc60007f1e0ff */
[----:B------:R-:W1:Y:S02]  /*0bc0*/  LDC R16, c[0x0][0x618] ;  /* 0x00018600ff107b82 */ /* 0x000e640000000800 */
[----:B------:R-:W-:Y:S02]  /*0bd0*/  IMAD.X R7, RZ, RZ, ~R7, P0 ;  /* 0x000000ffff077224 */ /* 0x000fe400000e0e07 */
[----:B------:R-:W-:-:S04]  /*0be0*/  IMAD.WIDE.U32 R10, R9, R24, R2 ;  /* 0x00000018090a7225 */ /* 0x000fc800078e0002 */
[----:B------:R-:W2:Y:S01]  /*0bf0*/  LDC R15, c[0x0][0x608] ;  /* 0x00018200ff0f7b82 */ /* 0x000ea20000000800 */
[----:B------:R-:W-:-:S04]  /*0c00*/  IMAD R14, R7, R24, RZ ;  /* 0x00000018070e7224 */ /* 0x000fc800078e02ff */
[----:B------:R-:W-:-:S03]  /*0c10*/  IMAD R7, R9, R25, R14 ;  /* 0x0000001909077224 */ /* 0x000fc600078e020e */
[----:B------:R-:W3:Y:S01]  /*0c20*/  LDC R22, c[0x0][0x658] ;  /* 0x00019600ff167b82 */ /* 0x000ee20000000800 */
[----:B------:R-:W-:Y:S01]  /*0c30*/  IMAD.IADD R7, R11, 0x1, R7 ;  /* 0x000000010b077824 */ /* 0x000fe200078e0207 */
[----:B0-----:R-:W-:-:S04]  /*0c40*/  ISETP.NE.U32.AND P0, PT, R26, RZ, PT ;  /* 0x000000ff1a00720c */ /* 0x001fc80003f05070 */
[----:B------:R-:W-:Y:S02]  /*0c50*/  ISETP.NE.AND.EX P0, PT, R27, RZ, PT, P0 ;  /* 0x000000ff1b00720c */ /* 0x000fe40003f05300 */
[----:B------:R-:W0:Y:S01]  /*0c60*/  LDC R18, c[0x0][0x600] ;  /* 0x00018000ff127b82 */ /* 0x000e220000000800 */
[-CC-:B-1----:R-:W-:Y:S02]  /*0c70*/  SHF.R.U64 R19, R10, R16.reuse, R7.reuse ;  /* 0x000000100a137219 */ /* 0x182fe40000001207 */
[----:B------:R-:W-:Y:S01]  /*0c80*/  SHF.R.U32.HI R10, RZ, R16, R7 ;  /* 0x00000010ff0a7219 */ /* 0x000fe20000011607 */
[----:B------:R-:W-:-:S04]  /*0c90*/  IMAD.MOV.U32 R7, RZ, RZ, -0x1 ;  /* 0xffffffffff077424 */ /* 0x000fc800078e00ff */
[----:B------:R-:W1:Y:S01]  /*0ca0*/  LDC R21, c[0x0][0x648] ;  /* 0x00019200ff157b82 */ /* 0x000e620000000800 */
[-CC-:B--2---:R-:W-:Y:S02]  /*0cb0*/  SHF.R.U64 R16, R19, R15.reuse, R10.reuse ;  /* 0x0000000f13107219 */ /* 0x184fe4000000120a */
[----:B------:R-:W-:-:S05]  /*0cc0*/  SHF.R.U32.HI R9, RZ, R15, R10 ;  /* 0x0000000fff097219 */ /* 0x000fca000001160a */
[----:B------:R-:W2:Y:S01]  /*0cd0*/  LDC R24, c[0x0][0x638] ;  /* 0x00018e00ff187b82 */ /* 0x000ea20000000800 */
[-CC-:B---3--:R-:W-:Y:S02]  /*0ce0*/  SHF.R.U64 R20, R16, R22.reuse, R9.reuse ;  /* 0x0000001610147219 */ /* 0x188fe40000001209 */
[-C--:B------:R-:W-:Y:S02]  /*0cf0*/  SHF.L.U32 R7, R7, R22.reuse, RZ ;  /* 0x0000001607077219 */ /* 0x080fe400000006ff */
[----:B------:R-:W-:Y:S01]  /*0d00*/  SHF.R.U32.HI R9, RZ, R22, R9 ;  /* 0x00000016ff097219 */ /* 0x000fe20000011609 */
[----:B------:R-:W-:Y:S01]  /*0d10*/  IMAD.MOV.U32 R8, RZ, RZ, R20 ;  /* 0x000000ffff087224 */ /* 0x000fe200078e0014 */
[----:B------:R-:W-:Y:S01]  /*0d20*/  LOP3.LUT R13, RZ, R7, RZ, 0x33, !PT ;  /* 0x00000007ff0d7212 */ /* 0x000fe200078e33ff */
[----:B------:R-:W3:Y:S01]  /*0d30*/  LDC R25, c[0x0][0x610] ;  /* 0x00018400ff197b82 */ /* 0x000ee20000000800 */
[----:B------:R-:W-:Y:S05]  /*0d40*/  @!P0 BRA `(.L_x_10) ;  /* 0x0000000000288947 */ /* 0x000fea0003800000 */
[----:B------:R-:W4:Y:S02]  /*0d50*/  LDC R7, c[0x0][0x64c] ;  /* 0x00019300ff077b82 */ /* 0x000f240000000800 */
[----:B----4-:R-:W-:-:S05]  /*0d60*/  IADD3 R7, P0, R20, R7, RZ ;  /* 0x0000000714077210 */ /* 0x010fca0007f1e0ff */
        /* <DEDUP_REMOVED lines=8> */
.L_x_10:
[----:B-1----:R-:W-:Y:S01]  /*0df0*/  SHF.R.U64 R9, R8, R21, R9 ;  /* 0x0000001508097219 */ /* 0x002fe20000001209 */
[----:B0-----:R-:W-:Y:S01]  /*0e00*/  VIADD R10, R18, 0xffffffff ;  /* 0xffffffff120a7836 */ /* 0x001fe20000000000 */
[----:B------:R-:W-:Y:S01]  /*0e10*/  SHF.L.U32 R7, R23, R22, RZ ;  /* 0x0000001617077219 */ /* 0x000fe200000006ff */
[----:B------:R-:W-:Y:S01]  /*0e20*/  IMAD.MOV.U32 R14, RZ, RZ, 0x1 ;  /* 0x00000001ff0e7424 */ /* 0x000fe200078e00ff */
[----:B------:R-:W-:Y:S01]  /*0e30*/  LOP3.LUT R8, R16, R13, RZ, 0xc0, !PT ;  /* 0x0000000d10087212 */ /* 0x000fe200078ec0ff */
[----:B------:R-:W-:Y:S01]  /*0e40*/  IMAD.MOV R11, RZ, RZ, -R9 ;  /* 0x000000ffff0b7224 */ /* 0x000fe200078e0a09 */
[----:B------:R-:W-:Y:S02]  /*0e50*/  SEL R12, R12, R29, !P3 ;  /* 0x0000001d0c0c7207 */ /* 0x000fe40005800000 */
[----:B------:R-:W-:Y:S01]  /*0e60*/  LOP3.LUT R10, R19, R10, RZ, 0xc0, !PT ;  /* 0x0000000a130a7212 */ /* 0x000fe200078ec0ff */
[----:B------:R-:W-:Y:S02]  /*0e70*/  IMAD R9, R7, R9, R8 ;  /* 0x0000000907097224 */ /* 0x000fe400078e0208 */
[----:B--2---:R-:W-:-:S02]  /*0e80*/  IMAD R7, R11, R24, R20 ;  /* 0x000000180b077224 */ /* 0x004fc400078e0214 */
[----:B---3--:R-:W-:Y:S02]  /*0e90*/  IMAD R12, R9, R25, R12 ;  /* 0x00000019090c7224 */ /* 0x008fe400078e020c */
[----:B------:R-:W-:-:S05]  /*0ea0*/  IMAD R7, R7, R18, R10 ;  /* 0x0000001207077224 */ /* 0x000fca00078e020a */
[----:B------:R-:W-:Y:S02]  /*0eb0*/  SEL R11, R7, R12, !P3 ;  /* 0x0000000c070b7207 */ /* 0x000fe40005800000 */
[----:B------:R-:W-:Y:S01]  /*0ec0*/  SEL R10, R12, R7, !P3 ;  /* 0x000000070c0a7207 */ /* 0x000fe20005800000 */
[----:B------:R-:W-:-:S07]  /*0ed0*/  IMAD.MOV.U32 R7, RZ, RZ, R28 ;  /* 0x000000ffff077224 */ /* 0x000fce00078e001c */
.L_x_8:
[----:B------:R-:W-:-:S08]  /*0ee0*/  NOP ;  /* 0x0000000000007918 */ /* 0x000fd00000000000 */
[----:B------:R-:W0:Y:S02]  /*0ef0*/  USETMAXREG.TRY_ALLOC.CTAPOOL UP0, 0xe8 ;  /* 0x000000e8000079c8 */ /* 0x000e240008000600 */
[----:B0-----:R-:W-:-:S13]  /*0f00*/  PLOP3.LUT P0, PT, PT, PT, UP0, 0x80, 0x0 ;  /* 0x000000000000781c */ /* 0x001fda0003f0f008 */
[----:B------:R-:W-:Y:S05]  /*0f10*/  @!P0 BRA `(.L_x_8) ;  /* 0xfffffffc00f08947 */ /* 0x000fea000383ffff */
[----:B------:R-:W-:Y:S01]  /*0f20*/  ULDC.64 UR4, c[0x0][0x598] ;  /* 0x0001660000047ab9 */ /* 0x000fe20000000a00 */
[----:B------:R-:W-:Y:S01]  /*0f30*/  ULDC.64 UR20, c[0x0][0x208] ;  /* 0x0000820000147ab9 */ /* 0x000fe20000000a00 */
[----:B------:R-:W-:-:S04]  /*0f40*/  ISETP.NE.U32.AND P0, PT, RZ, UR4, PT ;  /* 0x00000004ff007c0c */ /* 0x000fc8000bf05070 */
[----:B------:R-:W-:-:S13]  /*0f50*/  ISETP.NE.AND.EX P0, PT, RZ, UR5, PT, P0 ;  /* 0x00000005ff007c0c */ /* 0x000fda000bf05300 */
[----:B------:R-:W-:Y:S05]  /*0f60*/  @!P0 BRA `(.L_x_11) ;  /* 0x00000000001c8947 */ /* 0x000fea0003800000 */
[----:B------:R-:W0:Y:S02]  /*0f70*/  LDC.64 R8, c[0x0][0x598] ;  /* 0x00016600ff087b82 */ /* 0x000e240000000a00 */
[----:B0-----:R-:W2:Y:S02]  /*0f80*/  LDG.E.64 R8, desc[UR20][R8.64] ;  /* 0x0000001408087981 */ /* 0x001ea4000c1e1b00 */
[----:B--2---:R-:W-:-:S04]  /*0f90*/  ISETP.NE.U32.AND P0, PT, R8, RZ, PT ;  /* 0x000000ff0800720c */ /* 0x004fc80003f05070 */
[----:B------:R-:W-:-:S13]  /*0fa0*/  ISETP.NE.AND.EX P0, PT, R9, RZ, PT, P0 ;  /* 0x000000ff0900720c */ /* 0x000fda0003f05300 */
[----:B------:R-:W-:Y:S05]  /*0fb0*/  @!P0 BRA `(.L_x_11) ;  /* 0x0000000000088947 */ /* 0x000fea0003800000 */
[----:B------:R0:W5:Y:S01]  /*0fc0*/  LD.E R8, desc[UR20][R8.64] ;  /* 0x0000001408087980 */ /* 0x000162000c101900 */
[----:B------:R-:W-:Y:S05]  /*0fd0*/  BRA `(.L_x_12) ;  /* 0x0000000000207947 */ /* 0x000fea0003800000 */
.L_x_11:
[----:B------:R-:W-:Y:S02]  /*0fe0*/  ULDC.64 UR4, c[0x0][0x588] ;  /* 0x0001620000047ab9 */ /* 0x000fe40000000a00 */
[----:B------:R-:W-:-:S04]  /*0ff0*/  ISETP.NE.U32.AND P0, PT, RZ, UR4, PT ;  /* 0x00000004ff007c0c */ /* 0x000fc8000bf05070 */
[----:B------:R-:W-:-:S13]  /*1000*/  ISETP.NE.AND.EX P0, PT, RZ, UR5, PT, P0 ;  /* 0x00000005ff007c0c */ /* 0x000fda000bf05300 */
[----:B------:R-:W-:Y:S05]  /*1010*/  @!P0 BRA `(.L_x_13) ;  /* 0x00000000000c8947 */ /* 0x000fea0003800000 */
[----:B------:R-:W0:Y:S02]  /*1020*/  LDC.64 R8, c[0x0][0x588] ;  /* 0x00016200ff087b82 */ /* 0x000e240000000a00 */
[----:B0-----:R1:W5:Y:S01]  /*1030*/  LDG.E R8, desc[UR20][R8.64] ;  /* 0x0000001408087981 */ /* 0x001362000c1e1900 */
[----:B------:R-:W-:Y:S05]  /*1040*/  BRA `(.L_x_12) ;  /* 0x0000000000047947 */ /* 0x000fea0003800000 */
.L_x_13:
[----:B------:R-:W2:Y:S02]  /*1050*/  LDC R8, c[0x0][0x580] ;  /* 0x00016000ff087b82 */ /* 0x000ea40000000800 */
.L_x_12:
[----:B------:R-:W-:Y:S02]  /*1060*/  ULDC.64 UR4, c[0x0][0x5a0] ;  /* 0x0001680000047ab9 */ /* 0x000fe40000000a00 */
[----:B------:R-:W-:-:S04]  /*1070*/  ISETP.NE.U32.AND P0, PT, RZ, UR4, PT ;  /* 0x00000004ff007c0c */ /* 0x000fc8000bf05070 */
[----:B------:R-:W-:-:S13]  /*1080*/  ISETP.NE.AND.EX P0, PT, RZ, UR5, PT, P0 ;  /* 0x00000005ff007c0c */ /* 0x000fda000bf05300 */
[----:B------:R-:W-:Y:S05]  /*1090*/  @!P0 BRA `(.L_x_14) ;  /* 0x00000000001c8947 */ /* 0x000fea0003800000 */
[----:B------:R-:W3:Y:S02]  /*10a0*/  LDC.64 R12, c[0x0][0x5a0] ;  /* 0x00016800ff0c7b82 */ /* 0x000ee40000000a00 */
[----:B---3--:R-:W3:Y:S02]  /*10b0*/  LDG.E.64 R12, desc[UR20][R12.64] ;  /* 0x000000140c0c7981 */ /* 0x008ee4000c1e1b00 */
[----:B---3--:R-:W-:-:S04]  /*10c0*/  ISETP.NE.U32.AND P0, PT, R12, RZ, PT ;  /* 0x000000ff0c00720c */ /* 0x008fc80003f05070 */
[----:B------:R-:W-:-:S13]  /*10d0*/  ISETP.NE.AND.EX P0, PT, R13, RZ, PT, P0 ;  /* 0x000000ff0d00720c */ /* 0x000fda0003f05300 */
[----:B------:R-:W-:Y:S05]  /*10e0*/  @!P0 BRA `(.L_x_14) ;  /* 0x0000000000088947 */ /* 0x000fea0003800000 */
[----:B01----:R0:W5:Y:S01]  /*10f0*/  LD.E R9, desc[UR20][R12.64] ;  /* 0x000000140c097980 */ /* 0x003162000c101900 */
[----:B------:R-:W-:Y:S05]  /*1100*/  BRA `(.L_x_15) ;  /* 0x0000000000207947 */ /* 0x000fea0003800000 */
.L_x_14:
[----:B------:R-:W-:Y:S02]  /*1110*/  ULDC.64 UR4, c[0x0][0x590] ;  /* 0x0001640000047ab9 */ /* 0x000fe40000000a00 */
[----:B------:R-:W-:-:S04]  /*1120*/  ISETP.NE.U32.AND P0, PT, RZ, UR4, PT ;  /* 0x00000004ff007c0c */ /* 0x000fc8000bf05070 */
[----:B------:R-:W-:-:S13]  /*1130*/  ISETP.NE.AND.EX P0, PT, RZ, UR5, PT, P0 ;  /* 0x00000005ff007c0c */ /* 0x000fda000bf05300 */
[----:B------:R-:W-:Y:S05]  /*1140*/  @!P0 BRA `(.L_x_16) ;  /* 0x00000000000c8947 */ /* 0x000fea0003800000 */
[----:B------:R-:W0:Y:S02]  /*1150*/  LDC.64 R12, c[0x0][0x590] ;  /* 0x00016400ff0c7b82 */ /* 0x000e240000000a00 */
[----:B01----:R1:W5:Y:S01]  /*1160*/  LDG.E R9, desc[UR20][R12.64] ;  /* 0x000000140c097981 */ /* 0x003362000c1e1900 */
[----:B------:R-:W-:Y:S05]  /*1170*/  BRA `(.L_x_15) ;  /* 0x0000000000047947 */ /* 0x000fea0003800000 */
.L_x_16:
[----:B01----:R-:W3:Y:S02]  /*1180*/  LDC R9, c[0x0][0x584] ;  /* 0x00016100ff097b82 */ /* 0x003ee40000000800 */
.L_x_15:
[----:B------:R-:W-:-:S13]  /*1190*/  LOP3.LUT P0, RZ, R14, 0xff, RZ, 0xc0, !PT ;  /* 0x000000ff0eff7812 */ /* 0x000fda000780c0ff */
[----:B------:R-:W-:Y:S05]  /*11a0*/  @!P0 EXIT ;  /* 0x000000000000894d */ /* 0x000fea0003800000 */
[----:B------:R-:W-:Y:S01]  /*11b0*/  ULDC UR4, c[0x0][0x28c] ;  /* 0x0000a30000047ab9 */ /* 0x000fe20000000800 */
[----:B------:R-:W-:Y:S01]  /*11c0*/  LOP3.LUT R144, R4, 0x1, RZ, 0xfc, !PT ;  /* 0x0000000104907812 */ /* 0x000fe200078efcff */
[----:B------:R-:W-:-:S04]  /*11d0*/  UIADD3 UR4, UR4, 0x7f, URZ ;  /* 0x0000007f04047890 */ /* 0x000fc8000fffe03f */
[----:B------:R-:W-:-:S04]  /*11e0*/  USHF.R.S32.HI UR5, URZ, 0x1f, UR4 ;  /* 0x0000001f3f057899 */ /* 0x000fc80008011404 */
[----:B------:R-:W-:-:S03]  /*11f0*/  ULEA.HI UR5, UR5, UR4, URZ, 0x7 ;  /* 0x0000000405057291 */ /* 0x000fc6000f8f383f */
[----:B------:R-:W-:Y:S01]  /*1200*/  UMOV UR4, URZ ;  /* 0x0000003f00047c82 */ /* 0x000fe20008000000 */
[----:B------:R-:W-:-:S03]  /*1210*/  USHF.R.S32.HI UR9, URZ, 0x7, UR5 ;  /* 0x000000073f097899 */ /* 0x000fc60008011405 */
[----:B------:R-:W-:-:S09]  /*1220*/  UMOV UR5, URZ ;  /* 0x0000003f00057c82 */ /* 0x000fd20008000000 */
.L_x_171:
[----:B01----:R-:W-:Y:S01]  /*1230*/  LOP3.LUT R12, R0, 0x80, RZ, 0xc0, !PT ;  /* 0x00000080000c7812 */ /* 0x003fe200078ec0ff */
[----:B------:R-:W0:Y:S01]  /*1240*/  S2UR UR13, SR_CgaCtaId ;  /* 0x00000000000d79c3 */ /* 0x000e220000008800 */
[----:B------:R-:W-:Y:S01]  /*1250*/  UMOV UR12, 0x400 ;  /* 0x00000400000c7882 */ /* 0x000fe20000000000 */
[----:B------:R-:W-:Y:S01]  /*1260*/  UMOV UR6, URZ ;  /* 0x0000003f00067c82 */ /* 0x000fe20008000000 */
[----:B------:R-:W-:Y:S01]  /*1270*/  SHF.R.U32.HI R12, RZ, 0x7, R12 ;  /* 0x00000007ff0c7819 */ /* 0x000fe2000001160c */
[----:B------:R-:W-:Y:S01]  /*1280*/  UMOV UR7, URZ ;  /* 0x0000003f00077c82 */ /* 0x000fe20008000000 */
[----:B------:R-:W-:Y:S02]  /*1290*/  CS2R R20, SRZ ;  /* 0x0000000000147805 */ /* 0x000fe4000001ff00 */
[----:B------:R-:W-:Y:S02]  /*12a0*/  CS2R R18, SRZ ;  /* 0x0000000000127805 */ /* 0x000fe4000001ff00 */
[----:B------:R-:W-:Y:S01]  /*12b0*/  CS2R R22, SRZ ;  /* 0x0000000000167805 */ /* 0x000fe2000001ff00 */
[----:B------:R-:W1:Y:S01]  /*12c0*/  LDC R13, c[0x0][0x28c] ;  /* 0x0000a300ff0d7b82 */ /* 0x000e620000000800 */
[----:B----4-:R-:W4:Y:S01]  /*12d0*/  SHFL.IDX PT, R12, R12, RZ, 0x1f ;  /* 0x00001fff0c0c7589 */ /* 0x010f2200000e0000 */
[----:B------:R-:W-:-:S02]  /*12e0*/  CS2R R88, SRZ ;  /* 0x0000000000587805 */ /* 0x000fc4000001ff00 */
[----:B------:R-:W-:Y:S02]  /*12f0*/  CS2R R90, SRZ ;  /* 0x00000000005a7805 */ /* 0x000fe4000001ff00 */
[----:B------:R-:W-:Y:S02]  /*1300*/  CS2R R92, SRZ ;  /* 0x00000000005c7805 */ /* 0x000fe4000001ff00 */
[----:B------:R-:W-:Y:S02]  /*1310*/  CS2R R94, SRZ ;  /* 0x00000000005e7805 */ /* 0x000fe4000001ff00 */
[----:B------:R-:W-:Y:S02]  /*1320*/  CS2R R98, SRZ ;  /* 0x0000000000627805 */ /* 0x000fe4000001ff00 */
[----:B------:R-:W-:Y:S02]  /*1330*/  CS2R R96, SRZ ;  /* 0x0000000000607805 */ /* 0x000fe4000001ff00 */
        /* <DEDUP_REMOVED lines=16> */
[----:B-1----:R-:W-:Y:S02]  /*1440*/  ISETP.GE.AND P0, PT, R13, 0x1, PT ;  /* 0x000000010d00780c */ /* 0x002fe40003f06270 */
[----:B------:R-:W-:Y:S02]  /*1450*/  CS2R R132, SRZ ;  /* 0x0000000000847805 */ /* 0x000fe4000001ff00 */
[----:B----4-:R-:W-:-:S02]  /*1460*/  R2UR UR8, R12 ;  /* 0x000000000c0872ca */ /* 0x010fc400000e0000 */
[----:B------:R-:W-:Y:S02]  /*1470*/  CS2R R134, SRZ ;  /* 0x0000000000867805 */ /* 0x000fe4000001ff00 */
[----:B------:R-:W-:Y:S02]  /*1480*/  CS2R R136, SRZ ;  /* 0x0000000000887805 */ /* 0x000fe4000001ff00 */
[----:B------:R-:W-:Y:S02]  /*1490*/  CS2R R138, SRZ ;  /* 0x00000000008a7805 */ /* 0x000fe4000001ff00 */
[----:B------:R-:W-:Y:S02]  /*14a0*/  CS2R R140, SRZ ;  /* 0x00000000008c7805 */ /* 0x000fe4000001ff00 */
[----:B------:R-:W-:Y:S01]  /*14b0*/  CS2R R142, SRZ ;  /* 0x00000000008e7805 */ /* 0x000fe2000001ff00 */
[----:B------:R-:W-:Y:S01]  /*14c0*/  IMAD.MOV.U32 R145, RZ, RZ, RZ ;  /* 0x000000ffff917224 */ /* 0x000fe200078e00ff */
[----:B------:R-:W-:Y:S01]  /*14d0*/  CS2R R56, SRZ ;  /* 0x0000000000387805 */ /* 0x000fe2000001ff00 */
[----:B------:R-:W-:Y:S01]  /*14e0*/  IMAD.MOV.U32 R147, RZ, RZ, RZ ;  /* 0x000000ffff937224 */ /* 0x000fe200078e00ff */
[----:B------:R-:W-:Y:S01]  /*14f0*/  CS2R R58, SRZ ;  /* 0x00000000003a7805 */ /* 0x000fe2000001ff00 */
[----:B------:R-:W-:Y:S01]  /*1500*/  IMAD.U32 R16, RZ, RZ, UR4 ;  /* 0x00000004ff107e24 */ /* 0x000fe2000f8e00ff */
[----:B------:R-:W-:-:S02]  /*1510*/  CS2R R60, SRZ ;  /* 0x00000000003c7805 */ /* 0x000fc4000001ff00 */
[----:B------:R-:W-:Y:S01]  /*1520*/  CS2R R62, SRZ ;  /* 0x00000000003e7805 */ /* 0x000fe2000001ff00 */
[----:B------:R-:W-:Y:S01]  /*1530*/  ULEA.HI UR10, UR8, UR8, URZ, 0x1 ;  /* 0x00000008080a7291 */ /* 0x000fe2000f8f083f */
[----:B------:R-:W-:Y:S02]  /*1540*/  CS2R R64, SRZ ;  /* 0x0000000000407805 */ /* 0x000fe4000001ff00 */
[----:B------:R-:W-:Y:S02]  /*1550*/  CS2R R66, SRZ ;  /* 0x0000000000427805 */ /* 0x000fe4000001ff00 */
[----:B------:R-:W-:Y:S01]  /*1560*/  CS2R R68, SRZ ;  /* 0x0000000000447805 */ /* 0x000fe2000001ff00 */
[----:B------:R-:W-:Y:S01]  /*1570*/  ULOP3.LUT UR11, UR10, 0x7fffe, URZ, 0xc0, !UPT ;  /* 0x0007fffe0a0b7892 */ /* 0x000fe2000f8ec03f */
[----:B------:R-:W-:Y:S01]  /*1580*/  CS2R R70, SRZ ;  /* 0x0000000000467805 */ /* 0x000fe2000001ff00 */
[----:B0-----:R-:W-:Y:S01]  /*1590*/  ULEA UR10, UR13, UR12, 0x18 ;  /* 0x0000000c0d0a7291 */ /* 0x001fe2000f8ec03f */
[----:B------:R-:W-:Y:S01]  /*15a0*/  CS2R R72, SRZ ;  /* 0x0000000000487805 */ /* 0x000fe2000001ff00 */
[----:B------:R-:W-:Y:S01]  /*15b0*/  UIADD3 UR11, UR8, -UR11, URZ ;  /* 0x8000000b080b7290 */ /* 0x000fe2000fffe03f */
[----:B------:R-:W-:Y:S01]  /*15c0*/  CS2R R74, SRZ ;  /* 0x00000000004a7805 */ /* 0x000fe2000001ff00 */
[----:B------:R-:W-:Y:S01]  /*15d0*/  UMOV UR12, UR5 ;  /* 0x00000005000c7c82 */ /* 0x000fe20008000000 */
[----:B------:R-:W-:Y:S01]  /*15e0*/  UMOV UR8, URZ ;  /* 0x0000003f00087c82 */ /* 0x000fe20008000000 */
[----:B------:R-:W-:Y:S01]  /*15f0*/  ULEA UR11, UR11, UR10, 0xd ;  /* 0x0000000a0b0b7291 */ /* 0x000fe2000f8e683f */
[----:B------:R-:W-:-:S02]  /*1600*/  CS2R R76, SRZ ;  /* 0x00000000004c7805 */ /* 0x000fc4000001ff00 */
[----:B------:R-:W-:Y:S02]  /*1610*/  CS2R R78, SRZ ;  /* 0x00000000004e7805 */ /* 0x000fe4000001ff00 */
[----:B------:R-:W-:Y:S01]  /*1620*/  CS2R R80, SRZ ;  /* 0x0000000000507805 */ /* 0x000fe2000001ff00 */
[----:B------:R-:W-:Y:S01]  /*1630*/  UIADD3 UR11, UR11, 0x180, URZ ;  /* 0x000001800b0b7890 */ /* 0x000fe2000fffe03f */
[----:B------:R-:W-:Y:S02]  /*1640*/  CS2R R82, SRZ ;  /* 0x0000000000527805 */ /* 0x000fe4000001ff00 */
[----:B------:R-:W-:Y:S02]  /*1650*/  CS2R R84, SRZ ;  /* 0x0000000000547805 */ /* 0x000fe4000001ff00 */
[----:B------:R-:W-:Y:S01]  /*1660*/  CS2R R86, SRZ ;  /* 0x0000000000567805 */ /* 0x000fe2000001ff00 */
[----:B------:R-:W-:Y:S01]  /*1670*/  USHF.R.U32.HI UR11, URZ, 0x4, UR11 ;  /* 0x000000043f0b7899 */ /* 0x000fe2000801160b */
[----:B------:R-:W-:-:S02]  /*1680*/  CS2R R24, SRZ ;  /* 0x0000000000187805 */ /* 0x000fc4000001ff00 */
[----:B------:R-:W-:Y:S02]  /*1690*/  CS2R R26, SRZ ;  /* 0x00000000001a7805 */ /* 0x000fe4000001ff00 */
[----:B------:R-:W-:Y:S01]  /*16a0*/  CS2R R28, SRZ ;  /* 0x00000000001c7805 */ /* 0x000fe2000001ff00 */
[----:B------:R-:W-:Y:S01]  /*16b0*/  ULOP3.LUT UR11, UR11, 0x3fff, URZ, 0xc0, !UPT ;  /* 0x00003fff0b0b7892 */ /* 0x000fe2000f8ec03f */
        /* <DEDUP_REMOVED lines=12> */
[----:B------:R-:W-:Y:S01]  /*1780*/  CS2R R54, SRZ ;  /* 0x0000000000367805 */ /* 0x000fe2000001ff00 */
[----:B--23--:R-:W-:Y:S06]  /*1790*/  @!P0 BRA `(.L_x_17) ;  /* 0x0000000800a08947 */ /* 0x00cfec0003800000 */
[----:B------:R-:W-:-:S13]  /*17a0*/  ISETP.NE.AND P1, PT, R144, 0x3, PT ;  /* 0x000000039000780c */ /* 0x000fda0003f25270 */
[----:B------:R-:W-:Y:S05]  /*17b0*/  @!P1 BRA `(.L_x_18) ;  /* 0x0000000000049947 */ /* 0x000fea0003800000 */
[----:B------:R-:W-:Y:S01]  /*17c0*/  BPT.TRAP 0x1 ;  /* 0x000000040000795c */ /* 0x000fe20000300000 */
.L_x_18:
[----:B------:R-:W-:Y:S01]  /*17d0*/  ULEA UR6, UR5, UR10, 0x3 ;  /* 0x0000000a05067291 */ /* 0x000fe2000f8e183f */
[----:B------:R-:W-:-:S05]  /*17e0*/  IMAD.U32 R12, RZ, RZ, UR4 ;  /* 0x00000004ff0c7e24 */ /* 0x000fca000f8e00ff */
[----:B------:R-:W-:-:S04]  /*17f0*/  SHF.L.U32 R12, R12, 0x1f, RZ ;  /* 0x0000001f0c0c7819 */ /* 0x000fc800000006ff */
[----:B------:R0:W1:Y:S01]  /*1800*/  SYNCS.PHASECHK.TRANS64.TRYWAIT P0, [UR6], R12 ;  /* 0x0000000cff0075a7 */ /* 0x0000620008000146 */
[----:B------:R-:W-:Y:S05]  /*1810*/  @!P1 BRA `(.L_x_19) ;  /* 0x0000000000049947 */ /* 0x000fea0003800000 */
[----:B------:R-:W-:Y:S01]  /*1820*/  BPT.TRAP 0x1 ;  /* 0x000000040000795c */ /* 0x000fe20000300000 */
.L_x_19:
[----:B-1----:R-:W-:Y:S05]  /*1830*/  @P0 BRA `(.L_x_20) ;  /* 0x0000000000080947 */ /* 0x002fea0003800000 */
[----:B------:R-:W1:Y:S02]  /*1840*/  SYNCS.PHASECHK.TRANS64.TRYWAIT P0, [UR6], R12 ;  /* 0x0000000cff0075a7 */ /* 0x000e640008000146 */
[----:B-1----:R-:W-:Y:S05]  /*1850*/  @!P0 BRA `(.L_x_21) ;  /* 0x0000008000bc8947 */ /* 0x002fea0003800000 */
.L_x_20:
[----:B------:R-:W-:Y:S01]  /*1860*/  UIADD3 UR6, UR10, 0x2a180, URZ ;  /* 0x0002a1800a067890 */ /* 0x000fe2000fffe03f */
[----:B------:R-:W-:Y:S01]  /*1870*/  WARPGROUP.ARRIVE ;  /* 0x00000000000079c5 */ /* 0x000fe20000000000 */
[----:B------:R-:W-:Y:S01]  /*1880*/  ULOP3.LUT UR8, UR11, 0x10000, URZ, 0xfc, !UPT ;  /* 0x000100000b087892 */ /* 0x000fe2000f8efc3f */
[----:B------:R-:W-:Y:S01]  /*1890*/  CS2R R20, SRZ ;  /* 0x0000000000147805 */ /* 0x000fe2000001ff00 */
[----:B------:R-:W-:Y:S01]  /*18a0*/  USHF.R.U32.HI UR6, URZ, 0x4, UR6 ;  /* 0x000000043f067899 */ /* 0x000fe20008011606 */
[----:B------:R-:W-:Y:S01]  /*18b0*/  CS2R R18, SRZ ;  /* 0x0000000000127805 */ /* 0x000fe2000001ff00 */
[----:B------:R-:W-:Y:S01]  /*18c0*/  UIMAD UR8, UR5, 0x600, UR8 ;  /* 0x00000600050878a4 */ /* 0x000fe2000f8e0208 */
[----:B------:R-:W-:Y:S01]  /*18d0*/  CS2R R22, SRZ ;  /* 0x0000000000167805 */ /* 0x000fe2000001ff00 */
[----:B------:R-:W-:Y:S01]  /*18e0*/  ULOP3.LUT UR6, UR6, 0x3fff, URZ, 0xc0, !UPT ;  /* 0x00003fff06067892 */ /* 0x000fe2000f8ec03f */
[----:B------:R-:W-:Y:S01]  /*18f0*/  CS2R R88, SRZ ;  /* 0x0000000000587805 */ /* 0x000fe2000001ff00 */
[----:B------:R-:W-:Y:S01]  /*1900*/  UMOV UR13, 0x40000040 ;  /* 0x40000040000d7882 */ /* 0x000fe20000000000 */
[----:B------:R-:W-:Y:S01]  /*1910*/  UMOV UR15, 0x40000040 ;  /* 0x40000040000f7882 */ /* 0x000fe20000000000 */
[----:B------:R-:W-:Y:S01]  /*1920*/  ULOP3.LUT UR6, UR6, 0x10000, URZ, 0xfc, !UPT ;  /* 0x0001000006067892 */ /* 0x000fe2000f8efc3f */
[----:B------:R-:W-:Y:S01]  /*1930*/  CS2R R90, SRZ ;  /* 0x00000000005a7805 */ /* 0x000fe2000001ff00 */
[----:B------:R-:W-:Y:S01]  /*1940*/  UMOV UR12, UR8 ;  /* 0x00000008000c7c82 */ /* 0x000fe20008000000 */
[----:B------:R-:W-:Y:S01]  /*1950*/  CS2R R92, SRZ ;  /* 0x00000000005c7805 */ /* 0x000fe2000001ff00 */
[----:B------:R-:W-:Y:S01]  /*1960*/  ULEA UR7, UR5, UR6, 0x9 ;  /* 0x0000000605077291 */ /* 0x000fe2000f8e483f */
[----:B------:R-:W-:Y:S01]  /*1970*/  CS2R R94, SRZ ;  /* 0x00000000005e7805 */ /* 0x000fe2000001ff00 */
[----:B------:R-:W-:Y:S01]  /*1980*/  UIADD3 UR6, UR8, 0x400, URZ ;  /* 0x0000040008067890 */ /* 0x000fe2000fffe03f */
[----:B------:R-:W-:-:S02]  /*1990*/  CS2R R98, SRZ ;  /* 0x0000000000627805 */ /* 0x000fc4000001ff00 */
[----:B------:R-:W-:Y:S02]  /*19a0*/  CS2R R96, SRZ ;  /* 0x0000000000607805 */ /* 0x000fe4000001ff00 */
[----:B------:R-:W-:Y:S02]  /*19b0*/  CS2R R100, SRZ ;  /* 0x0000000000647805 */ /* 0x000fe4000001ff00 */
[----:B------:R-:W-:Y:S01]  /*19c0*/  CS2R R102, SRZ ;  /* 0x0000000000667805 */ /* 0x000fe2000001ff00 */
[----:B------:R-:W-:Y:S01]  /*19d0*/  UMOV UR14, UR7 ;  /* 0x00000007000e7c82 */ /* 0x000fe20008000000 */
[----:B------:R-:W-:Y:S01]  /*19e0*/  CS2R R104, SRZ ;  /* 0x0000000000687805 */ /* 0x000fe2000001ff00 */
[----:B------:R-:W-:Y:S01]  /*19f0*/  QGMMA.64x64x32.F32.E4M3.E4M3 R56, gdesc[UR12], RZ, !UPT ;  /* 0x00e000000c3879f3 */ /* 0x000fe2000c7008ff */
[----:B------:R-:W-:Y:S01]  /*1a00*/  UMOV UR12, UR6 ;  /* 0x00000006000c7c82 */ /* 0x000fe20008000000 */
[----:B------:R-:W-:Y:S01]  /*1a10*/  UMOV UR13, 0x40000040 ;  /* 0x40000040000d7882 */ /* 0x000fe20000000000 */
[----:B------:R-:W-:Y:S01]  /*1a20*/  UIADD3 UR6, UR8, 0x402, URZ ;  /* 0x0000040208067890 */ /* 0x000fe2000fffe03f */
[----:B------:R-:W-:Y:S01]  /*1a30*/  QGMMA.64x64x32.F32.E4M3.E4M3 R24, gdesc[UR12], RZ, !UPT ;  /* 0x00e000000c1879f3 */ /* 0x000fe2000c7008ff */
[----:B------:R-:W-:Y:S01]  /*1a40*/  UIADD3 UR12, UR8, 0x2, URZ ;  /* 0x00000002080c7890 */ /* 0x000fe2000fffe03f */
[----:B------:R-:W-:Y:S01]  /*1a50*/  CS2R R106, SRZ ;  /* 0x00000000006a7805 */ /* 0x000fe2000001ff00 */
[----:B------:R-:W-:Y:S01]  /*1a60*/  UIADD3 UR14, UR7, 0x2, URZ ;  /* 0x00000002070e7890 */ /* 0x000fe2000fffe03f */
[----:B------:R-:W-:Y:S01]  /*1a70*/  CS2R R110, SRZ ;  /* 0x00000000006e7805 */ /* 0x000fe2000001ff00 */
[----:B------:R-:W-:Y:S01]  /*1a80*/  UMOV UR13, 0x40000040 ;  /* 0x40000040000d7882 */ /* 0x000fe20000000000 */
[----:B------:R-:W-:Y:S01]  /*1a90*/  UMOV UR15, 0x40000040 ;  /* 0x40000040000f7882 */ /* 0x000fe20000000000 */
        /* <DEDUP_REMOVED lines=16> */
[----:B------:R-:W-:Y:S01]  /*1ba0*/  CS2R R142, SRZ ;  /* 0x00000000008e7805 */ /* 0x000fe2000001ff00 */
[----:B------:R-:W-:Y:S02]  /*1bb0*/  IMAD.MOV.U32 R145, RZ, RZ, RZ ;  /* 0x000000ffff917224 */ /* 0x000fe400078e00ff */
[----:B------:R-:W-:Y:S01]  /*1bc0*/  IMAD.MOV.U32 R147, RZ, RZ, RZ ;  /* 0x000000ffff937224 */ /* 0x000fe200078e00ff */
[----:B------:R-:W-:Y:S01]  /*1bd0*/  QGMMA.64x64x32.F32.E4M3.E4M3 R56, gdesc[UR12], R56 ;  /* 0x00e000000c3879f3 */ /* 0x000fe20008700838 */
[----:B------:R-:W-:Y:S01]  /*1be0*/  UMOV UR12, UR6 ;  /* 0x00000006000c7c82 */ /* 0x000fe20008000000 */
[----:B------:R-:W-:Y:S01]  /*1bf0*/  UMOV UR13, 0x40000040 ;  /* 0x40000040000d7882 */ /* 0x000fe20000000000 */
[----:B------:R-:W-:Y:S01]  /*1c00*/  UIADD3 UR6, UR8, 0x404, URZ ;  /* 0x0000040408067890 */ /* 0x000fe2000fffe03f */
[----:B------:R-:W-:Y:S01]  /*1c10*/  QGMMA.64x64x32.F32.E4M3.E4M3 R24, gdesc[UR12], R24 ;  /* 0x00e000000c1879f3 */ /* 0x000fe20008700818 */
[----:B------:R-:W-:-:S02]  /*1c20*/  UIADD3 UR12, UR8, 0x4, URZ ;  /* 0x00000004080c7890 */ /* 0x000fc4000fffe03f */
[----:B------:R-:W-:Y:S01]  /*1c30*/  UIADD3 UR14, UR7, 0x4, URZ ;  /* 0x00000004070e7890 */ /* 0x000fe2000fffe03f */
[----:B------:R-:W-:Y:S01]  /*1c40*/  UMOV UR13, 0x40000040 ;  /* 0x40000040000d7882 */ /* 0x000fe20000000000 */
[----:B------:R-:W-:-:S07]  /*1c50*/  UMOV UR15, 0x40000040 ;  /* 0x40000040000f7882 */ /* 0x000fce0000000000 */
[----:B------:R-:W-:Y:S01]  /*1c60*/  QGMMA.64x64x32.F32.E4M3.E4M3 R56, gdesc[UR12], R56 ;  /* 0x00e000000c3879f3 */ /* 0x000fe20008700838 */
[----:B------:R-:W-:Y:S01]  /*1c70*/  UMOV UR12, UR6 ;  /* 0x00000006000c7c82 */ /* 0x000fe20008000000 */
[----:B------:R-:W-:Y:S01]  /*1c80*/  UMOV UR13, 0x40000040 ;  /* 0x40000040000d7882 */ /* 0x000fe20000000000 */
[----:B------:R-:W-:Y:S01]  /*1c90*/  UMOV UR6, 0x4 ;  /* 0x0000000400067882 */ /* 0x000fe20000000000 */
[----:B------:R-:W-:Y:S01]  /*1ca0*/  QGMMA.64x64x32.F32.E4M3.E4M3 R24, gdesc[UR12], R24 ;  /* 0x00e000000c1879f3 */ /* 0x000fe20008700818 */
[----:B------:R-:W-:Y:S02]  /*1cb0*/  UIADD3 UR14, UR7, 0x6, URZ ;  /* 0x00000006070e7890 */ /* 0x000fe4000fffe03f */
[----:B------:R-:W-:Y:S01]  /*1cc0*/  UIADD3 UR12, UR8, 0x6, URZ ;  /* 0x00000006080c7890 */ /* 0x000fe2000fffe03f */
[----:B------:R-:W-:Y:S01]  /*1cd0*/  ULDC UR7, c[0x0][0x50c] ;  /* 0x0001430000077ab9 */ /* 0x000fe20000000800 */
[----:B------:R-:W-:Y:S02]  /*1ce0*/  UIADD3 UR8, UR8, 0x406, URZ ;  /* 0x0000040608087890 */ /* 0x000fe4000fffe03f */
[----:B------:R-:W-:Y:S01]  /*1cf0*/  UISETP.NE.AND UP0, UPT, UR7, 0x4, UPT ;  /* 0x000000040700788c */ /* 0x000fe2000bf05270 */
[----:B------:R-:W-:Y:S01]  /*1d00*/  UMOV UR13, 0x40000040 ;  /* 0x40000040000d7882 */ /* 0x000fe20000000000 */
[----:B------:R-:W-:-:S02]  /*1d10*/  UMOV UR15, 0x40000040 ;  /* 0x40000040000f7882 */ /* 0x000fc40000000000 */
[----:B------:R-:W-:-:S06]  /*1d20*/  USEL UR7, URZ, 0x1, UP0 ;  /* 0x000000013f077887 */ /* 0x000fcc0008000000 */
[----:B------:R-:W-:Y:S01]  /*1d30*/  ISETP.NE.AND P0, PT, RZ, UR7, PT ;  /* 0x00000007ff007c0c */ /* 0x000fe2000bf05270 */
[----:B------:R-:W-:Y:S01]  /*1d40*/  QGMMA.64x64x32.F32.E4M3.E4M3 R56, gdesc[UR12], R56 ;  /* 0x00e000000c3879f3 */ /* 0x000fe20008700838 */
[----:B------:R-:W-:Y:S01]  /*1d50*/  UMOV UR12, UR8 ;  /* 0x00000008000c7c82 */ /* 0x000fe20008000000 */
[----:B------:R-:W-:Y:S02]  /*1d60*/  UMOV UR13, 0x40000040 ;  /* 0x40000040000d7882 */ /* 0x000fe40000000000 */
[----:B------:R-:W-:Y:S08]  /*1d70*/  QGMMA.64x64x32.F32.E4M3.E4M3 R24, gdesc[UR12], R24, gsb0 ;  /* 0x00e000000c1879f3 */ /* 0x000ff00008000818 */
[----:B------:R-:W-:Y:S05]  /*1d80*/  @!P0 BRA `(.L_x_22) ;  /* 0x0000000400088947 */ /* 0x000fea0003800000 */
[----:B------:R-:W-:Y:S02]  /*1d90*/  WARPGROUP.DEPBAR.LE gsb0, 0x0 ;  /* 0x00008000000079c5 */ /* 0x000fe40000010000 */
[----:B------:R-:W-:-:S01]  /*1da0*/  FADD R147, RZ, R56 ;  /* 0x00000038ff937221 */ /* 0x000fc20000000000 */
[----:B------:R-:W-:Y:S01]  /*1db0*/  FADD R142, RZ, R57 ;  /* 0x00000039ff8e7221 */ /* 0x000fe20000000000 */
        /* <DEDUP_REMOVED lines=62> */
[----:B------:R-:W-:-:S06]  /*21a0*/  UMOV UR6, URZ ;  /* 0x0000003f00067c82 */ /* 0x000fcc0008000000 */
.L_x_22:
[----:B------:R-:W-:-:S04]  /*21b0*/  UIADD3 UR12, UR5, 0x1, URZ ;  /* 0x00000001050c7890 */ /* 0x000fc8000fffe03f */
[----:B------:R-:W-:-:S04]  /*21c0*/  UISETP.NE.AND UP0, UPT, UR12, 0x7, UPT ;  /* 0x000000070c00788c */ /* 0x000fc8000bf05270 */
[----:B------:R-:W-:Y:S02]  /*21d0*/  USEL UR8, URZ, 0x1, UP0 ;  /* 0x000000013f087887 */ /* 0x000fe40008000000 */
[----:B------:R-:W-:Y:S02]  /*21e0*/  USEL UR12, UR12, URZ, UP0 ;  /* 0x0000003f0c0c7287 */ /* 0x000fe40008000000 */
[----:B------:R-:W-:-:S06]  /*21f0*/  ULOP3.LUT UR8, UR4, UR8, URZ, 0x3c, !UPT ;  /* 0x0000000804087292 */ /* 0x000fcc000f8e3c3f */
[----:B------:R-:W-:Y:S01]  /*2200*/  IMAD.U32 R16, RZ, RZ, UR8 ;  /* 0x00000008ff107e24 */ /* 0x000fe2000f8e00ff */
[----:B------:R-:W-:-:S06]  /*2210*/  UMOV UR8, 0x1 ;  /* 0x0000000100087882 */ /* 0x000fcc0000000000 */
.L_x_17:
[----:B------:R-:W-:-:S04]  /*2220*/  UISETP.LT.AND UP0, UPT, UR9, 0x1, UPT ;  /* 0x000000010900788c */ /* 0x000fc8000bf01270 */
[----:B------:R-:W-:-:S04]  /*2230*/  USEL UR13, UR9, 0x1, UP0 ;  /* 0x00000001090d7887 */ /* 0x000fc80008000000 */
[----:B------:R-:W-:-:S04]  /*2240*/  UIADD3 UR13, UR9, -UR13, URZ ;  /* 0x8000000d090d7290 */ /* 0x000fc8000fffe03f */
[----:B------:R-:W-:-:S06]  /*2250*/  UISETP.GE.AND UP0, UPT, UR13, 0x1, UPT ;  /* 0x000000010d00788c */ /* 0x000fcc000bf06270 */
[----:B------:R-:W-:-:S13]  /*2260*/  PLOP3.LUT P0, PT, PT, PT, UP0, 0x80, 0x0 ;  /* 0x000000000000781c */ /* 0x000fda0003f0f008 */
[----:B------:R-:W-:Y:S05]  /*2270*/  @!P0 BRA `(.L_x_23) ;  /* 0x0000000800788947 */ /* 0x000fea0003800000 */
[----:B01----:R-:W-:Y:S01]  /*2280*/  IMAD.U32 R12, RZ, RZ, UR13 ;  /* 0x0000000dff0c7e24 */ /* 0x003fe2000f8e00ff */
[----:B------:R-:W-:Y:S01]  /*2290*/  ULDC UR14, c[0x0][0x50c] ;  /* 0x00014300000e7ab9 */ /* 0x000fe20000000800 */
[----:B------:R-:W-:-:S07]  /*22a0*/  IMAD.U32 R13, RZ, RZ, UR5 ;  /* 0x00000005ff0d7e24 */ /* 0x000fce000f8e00ff */
.L_x_31:
[----:B------:R-:W-:-:S13]  /*22b0*/  ISETP.NE.AND P1, PT, R144, 0x3, PT ;  /* 0x000000039000780c */ /* 0x000fda0003f25270 */
[----:B------:R-:W-:Y:S05]  /*22c0*/  @!P1 BRA `(.L_x_24) ;  /* 0x0000000000049947 */ /* 0x000fea0003800000 */
[----:B------:R-:W-:Y:S01]  /*22d0*/  BPT.TRAP 0x1 ;  /* 0x000000040000795c */ /* 0x000fe20000300000 */
.L_x_24:
[----:B------:R-:W0:Y:S01]  /*22e0*/  S2UR UR13, SR_CgaCtaId ;  /* 0x00000000000d79c3 */ /* 0x000e220000008800 */
[----:B------:R-:W-:Y:S01]  /*22f0*/  UMOV UR10, 0x400 ;  /* 0x00000400000a7882 */ /* 0x000fe20000000000 */
[----:B------:R-:W-:Y:S01]  /*2300*/  SHF.L.U32 R14, R16, 0x1f, RZ ;  /* 0x0000001f100e7819 */ /* 0x000fe200000006ff */
[----:B0-----:R-:W-:-:S04]  /*2310*/  ULEA UR10, UR13, UR10, 0x18 ;  /* 0x0000000a0d0a7291 */ /* 0x001fc8000f8ec03f */
[----:B------:R-:W-:-:S09]  /*2320*/  ULEA UR13, UR12, UR10, 0x3 ;  /* 0x0000000a0c0d7291 */ /* 0x000fd2000f8e183f */
[----:B------:R0:W1:Y:S01]  /*2330*/  SYNCS.PHASECHK.TRANS64.TRYWAIT P0, [UR13], R14 ;  /* 0x0000000eff0075a7 */ /* 0x000062000800014d */
[----:B------:R-:W-:Y:S05]  /*2340*/  @!P1 BRA `(.L_x_25) ;  /* 0x0000000000049947 */ /* 0x000fea0003800000 */
[----:B------:R-:W-:Y:S01]  /*2350*/  BPT.TRAP 0x1 ;  /* 0x000000040000795c */ /* 0x000fe20000300000 */
.L_x_25:
[----:B-1----:R-:W-:Y:S05]  /*2360*/  @P0 BRA `(.L_x_26) ;  /* 0x0000000000080947 */ /* 0x002fea0003800000 */
[----:B------:R-:W1:Y:S02]  /*2370*/  SYNCS.PHASECHK.TRANS64.TRYWAIT P0, [UR13], R14 ;  /* 0x0000000eff0075a7 */ /* 0x000e64000800014d */
[----:B-1----:R-:W-:Y:S05]  /*2380*/  @!P0 BRA `(.L_x_27) ;  /* 0x0000007800088947 */ /* 0x002fea0003800000 */
.L_x_26:
[----:B------:R-:W-:Y:S01]  /*2390*/  UIADD3 UR13, UR10, 0x2a180, URZ ;  /* 0x0002a1800a0d7890 */ /* 0x000fe2000fffe03f */
[----:B------:R-:W-:Y:S01]  /*23a0*/  WARPGROUP.ARRIVE ;  /* 0x00000000000079c5 */ /* 0x000fe20000000000 */
[----:B------:R-:W-:Y:S02]  /*23b0*/  UISETP.NE.AND UP0, UPT, UR7, URZ, UPT ;  /* 0x0000003f0700728c */ /* 0x000fe4000bf05270 */
[----:B------:R-:W-:Y:S02]  /*23c0*/  USHF.R.U32.HI UR13, URZ, 0x4, UR13 ;  /* 0x000000043f0d7899 */ /* 0x000fe4000801160d */
[----:B------:R-:W-:Y:S02]  /*23d0*/  USEL UR8, UR8, URZ, !UP0 ;  /* 0x0000003f08087287 */ /* 0x000fe4000c000000 */
[----:B------:R-:W-:Y:S02]  /*23e0*/  ULOP3.LUT UR13, UR13, 0x3fff, URZ, 0xc0, !UPT ;  /* 0x00003fff0d0d7892 */ /* 0x000fe4000f8ec03f */
[----:B------:R-:W-:-:S02]  /*23f0*/  ULOP3.LUT UR7, UR11, 0x10000, URZ, 0xfc, !UPT ;  /* 0x000100000b077892 */ /* 0x000fc4000f8efc3f */
[----:B------:R-:W-:Y:S02]  /*2400*/  ULOP3.LUT UR13, UR13, 0x10000, URZ, 0xfc, !UPT ;  /* 0x000100000d0d7892 */ /* 0x000fe4000f8efc3f */
[----:B------:R-:W-:Y:S02]  /*2410*/  UISETP.NE.U32.AND UP0, UPT, UR8, URZ, UPT ;  /* 0x0000003f0800728c */ /* 0x000fe4000bf05070 */
[----:B------:R-:W-:Y:S02]  /*2420*/  UIMAD UR8, UR12, 0x600, UR7 ;  /* 0x000006000c0878a4 */ /* 0x000fe4000f8e0207 */
[----:B------:R-:W-:Y:S02]  /*2430*/  ULEA UR7, UR12, UR13, 0x9 ;  /* 0x0000000d0c077291 */ /* 0x000fe4000f8e483f */
[----:B------:R-:W-:Y:S01]  /*2440*/  UIADD3 UR13, UR8, 0x400, URZ ;  /* 0x00000400080d7890 */ /* 0x000fe2000fffe03f */
[----:B------:R-:W-:Y:S02]  /*2450*/  UMOV UR17, 0x40000040 ;  /* 0x4000004000117882 */ /* 0x000fe40000000000 */
[----:B------:R-:W-:Y:S01]  /*2460*/  UMOV UR16, UR8 ;  /* 0x0000000800107c82 */ /* 0x000fe20008000000 */
[----:B------:R-:W-:Y:S01]  /*2470*/  UMOV UR19, 0x40000040 ;  /* 0x4000004000137882 */ /* 0x000fe20000000000 */
[----:B------:R-:W-:Y:S01]  /*2480*/  UMOV UR18, UR7 ;  /* 0x0000000700127c82 */ /* 0x000fe20008000000 */
[----:B------:R-:W-:Y:S01]  /*2490*/  UIADD3 UR6, UR6, 0x4, URZ ;  /* 0x0000000406067890 */ /* 0x000fe2000fffe03f */
[----:B------:R-:W-:Y:S01]  /*24a0*/  QGMMA.64x64x32.F32.E4M3.E4M3 R56, gdesc[UR16], R56, UP0 ;  /* 0x00e00000103879f3 */ /* 0x000fe2000bf00838 */
[----:B------:R-:W-:Y:S01]  /*24b0*/  UMOV UR16, UR13 ;  /* 0x0000000d00107c82 */ /* 0x000fe20008000000 */
[----:B------:R-:W-:Y:S01]  /*24c0*/  UMOV UR17, 0x40000040 ;  /* 0x4000004000117882 */ /* 0x000fe20000000000 */
[----:B------:R-:W-:Y:S01]  /*24d0*/  UIADD3 UR13, UR8, 0x402, URZ ;  /* 0x00000402080d7890 */ /* 0x000fe2000fffe03f */
[----:B------:R-:W-:Y:S01]  /*24e0*/  QGMMA.64x64x32.F32.E4M3.E4M3 R24, gdesc[UR16], R24, UP0 ;  /* 0x00e00000101879f3 */ /* 0x000fe2000bf00818 */
[----:B------:R-:W-:-:S02]  /*24f0*/  UIADD3 UR16, UR8, 0x2, URZ ;  /* 0x0000000208107890 */ /* 0x000fc4000fffe03f */
[----:B------:R-:W-:Y:S01]  /*2500*/  UIADD3 UR18, UR7, 0x2, URZ ;  /* 0x0000000207127890 */ /* 0x000fe2000fffe03f */
[----:B------:R-:W-:Y:S01]  /*2510*/  UMOV UR17, 0x40000040 ;  /* 0x4000004000117882 */ /* 0x000fe20000000000 */
[----:B------:R-:W-:Y:S01]  /*2520*/  UMOV UR19, 0x40000040 ;  /* 0x4000004000137882 */ /* 0x000fe20000000000 */
[----:B------:R-:W-:-:S06]  /*2530*/  UISETP.NE.AND UP0, UPT, UR6, UR14, UPT ;  /* 0x0000000e0600728c */ /* 0x000fcc000bf05270 */
[----:B------:R-:W-:Y:S01]  /*2540*/  QGMMA.64x64x32.F32.E4M3.E4M3 R56, gdesc[UR16], R56 ;  /* 0x00e00000103879f3 */ /* 0x000fe20008700838 */
[----:B------:R-:W-:Y:S01]  /*2550*/  UMOV UR16, UR13 ;  /* 0x0000000d00107c82 */ /* 0x000fe20008000000 */
[----:B------:R-:W-:Y:S01]  /*2560*/  UMOV UR17, 0x40000040 ;  /* 0x4000004000117882 */ /* 0x000fe20000000000 */
[----:B------:R-:W-:Y:S01]  /*2570*/  UIADD3 UR13, UR8, 0x404, URZ ;  /* 0x00000404080d7890 */ /* 0x000fe2000fffe03f */
[----:B------:R-:W-:Y:S01]  /*2580*/  QGMMA.64x64x32.F32.E4M3.E4M3 R24, gdesc[UR16], R24 ;  /* 0x00e00000101879f3 */ /* 0x000fe20008700818 */
[----:B------:R-:W-:Y:S02]  /*2590*/  UIADD3 UR16, UR8, 0x4, URZ ;  /* 0x0000000408107890 */ /* 0x000fe4000fffe03f */
[----:B------:R-:W-:Y:S01]  /*25a0*/  UIADD3 UR18, UR7, 0x4, URZ ;  /* 0x0000000407127890 */ /* 0x000fe2000fffe03f */
[----:B------:R-:W-:Y:S01]  /*25b0*/  UMOV UR17, 0x40000040 ;  /* 0x4000004000117882 */ /* 0x000fe20000000000 */
[----:B------:R-:W-:-:S07]  /*25c0*/  UMOV UR19, 0x40000040 ;  /* 0x4000004000137882 */ /* 0x000fce0000000000 */
[----:B------:R-:W-:Y:S01]  /*25d0*/  QGMMA.64x64x32.F32.E4M3.E4M3 R56, gdesc[UR16], R56 ;  /* 0x00e00000103879f3 */ /* 0x000fe20008700838 */
[----:B------:R-:W-:Y:S01]  /*25e0*/  UMOV UR16, UR13 ;  /* 0x0000000d00107c82 */ /* 0x000fe20008000000 */
[----:B------:R-:W-:Y:S02]  /*25f0*/  UMOV UR17, 0x40000040 ;  /* 0x4000004000117882 */ /* 0x000fe40000000000 */
[----:B------:R-:W-:Y:S01]  /*2600*/  QGMMA.64x64x32.F32.E4M3.E4M3 R24, gdesc[UR16], R24 ;  /* 0x00e00000101879f3 */ /* 0x000fe20008700818 */
[----:B------:R-:W-:Y:S02]  /*2610*/  UIADD3 UR16, UR8, 0x6, URZ ;  /* 0x0000000608107890 */ /* 0x000fe4000fffe03f */
[----:B------:R-:W-:Y:S02]  /*2620*/  UIADD3 UR18, UR7, 0x6, URZ ;  /* 0x0000000607127890 */ /* 0x000fe4000fffe03f */
[----:B------:R-:W-:Y:S01]  /*2630*/  UIADD3 UR8, UR8, 0x406, URZ ;  /* 0x0000040608087890 */ /* 0x000fe2000fffe03f */
[----:B------:R-:W-:Y:S01]  /*2640*/  UMOV UR17, 0x40000040 ;  /* 0x4000004000117882 */ /* 0x000fe20000000000 */
[----:B------:R-:W-:Y:S01]  /*2650*/  UMOV UR19, 0x40000040 ;  /* 0x4000004000137882 */ /* 0x000fe20000000000 */
[----:B------:R-:W-:-:S06]  /*2660*/  USEL UR7, URZ, 0x1, UP0 ;  /* 0x000000013f077887 */ /* 0x000fcc0008000000 */
[----:B------:R-:W-:Y:S01]  /*2670*/  ISETP.NE.AND P0, PT, RZ, UR7, PT ;  /* 0x00000007ff007c0c */ /* 0x000fe2000bf05270 */
[----:B------:R-:W-:Y:S01]  /*2680*/  QGMMA.64x64x32.F32.E4M3.E4M3 R56, gdesc[UR16], R56 ;  /* 0x00e00000103879f3 */ /* 0x000fe20008700838 */
[----:B------:R-:W-:Y:S01]  /*2690*/  UMOV UR16, UR8 ;  /* 0x0000000800107c82 */ /* 0x000fe20008000000 */
[----:B------:R-:W-:Y:S02]  /*26a0*/  UMOV UR17, 0x40000040 ;  /* 0x4000004000117882 */ /* 0x000fe40000000000 */
[----:B------:R-:W-:Y:S03]  /*26b0*/  QGMMA.64x64x32.F32.E4M3.E4M3 R24, gdesc[UR16], R24, gsb0 ;  /* 0x00e00000101879f3 */ /* 0x000fe60008000818 */
[----:B------:R-:W-:-:S05]  /*26c0*/  WARPGROUP.DEPBAR.LE gsb0, 0x1 ;  /* 0x00008000000079c5 */ /* 0x000fca0000010100 */
[----:B------:R-:W-:Y:S05]  /*26d0*/  @!P0 BRA `(.L_x_28) ;  /* 0x0000000400088947 */ /* 0x000fea0003800000 */
[----:B------:R-:W-:Y:S02]  /*26e0*/  WARPGROUP.DEPBAR.LE gsb0, 0x0 ;  /* 0x00008000000079c5 */ /* 0x000fe40000010000 */
[----:B------:R-:W-:-:S01]  /*26f0*/  FADD R147, R56, R147 ;  /* 0x0000009338937221 */ /* 0x000fc20000000000 */
[----:B------:R-:W-:Y:S01]  /*2700*/  FADD R142, R57, R142 ;  /* 0x0000008e398e7221 */ /* 0x000fe20000000000 */
        /* <DEDUP_REMOVED lines=62> */
[----:B------:R-:W-:-:S06]  /*2af0*/  UMOV UR6, URZ ;  /* 0x0000003f00067c82 */ /* 0x000fcc0008000000 */
.L_x_28:
[----:B------:R-:W-:Y:S05]  /*2b00*/  @!P1 BRA `(.L_x_29) ;  /* 0x0000000000049947 */ /* 0x000fea0003800000 */
[----:B------:R-:W-:Y:S01]  /*2b10*/  BPT.TRAP 0x1 ;  /* 0x000000040000795c */ /* 0x000fe20000300000 */
.L_x_29:
[----:B------:R-:W-:-:S13]  /*2b20*/  ISETP.NE.AND P0, PT, R6, RZ, PT ;  /* 0x000000ff0600720c */ /* 0x000fda0003f05270 */
[----:B01----:R-:W-:-:S05]  /*2b30*/  @P0 LEA R14, R13, UR10, 0x3 ;  /* 0x0000000a0d0e0c11 */ /* 0x003fca000f8e18ff */
[----:B------:R-:W-:-:S05]  /*2b40*/  @P0 VIADD R14, R14, 0x38 ;  /* 0x000000380e0e0836 */ /* 0x000fca0000000000 */
[----:B------:R-:W-:-:S04]  /*2b50*/  @P0 PRMT R14, R5, 0x654, R14 ;  /* 0x00000654050e0816 */ /* 0x000fc8000000000e */
[----:B------:R0:W-:Y:S01]  /*2b60*/  @P0 SYNCS.ARRIVE.TRANS64.RED.A1T0 RZ, [R14+URZ], RZ ;  /* 0x000000ff0eff09a7 */ /* 0x0001e2000810043f */
[----:B------:R-:W-:-:S13]  /*2b70*/  ISETP.GT.U32.AND P0, PT, R4, 0x1, PT ;  /* 0x000000010400780c */ /* 0x000fda0003f04070 */
[----:B0-----:R-:W-:Y:S05]  /*2b80*/  @P0 BRA `(.L_x_30) ;  /* 0x0000000000040947 */ /* 0x001fea0003800000 */
[----:B------:R-:W-:Y:S01]  /*2b90*/  BPT.TRAP 0x1 ;  /* 0x000000040000795c */ /* 0x000fe20000300000 */
.L_x_30:
[----:B------:R-:W-:Y:S01]  /*2ba0*/  UIADD3 UR12, UR12, 0x1, URZ ;  /* 0x000000010c0c7890 */ /* 0x000fe2000fffe03f */
[C---:B------:R-:W-:Y:S01]  /*2bb0*/  ISETP.GT.AND P1, PT, R12.reuse, 0x1, PT ;  /* 0x000000010c00780c */ /* 0x040fe20003f24270 */
[----:B------:R-:W-:Y:S02]  /*2bc0*/  VIADD R13, R13, 0x1 ;  /* 0x000000010d0d7836 */ /* 0x000fe40000000000 */
[----:B------:R-:W-:Y:S01]  /*2bd0*/  UISETP.NE.AND UP0, UPT, UR12, 0x7, UPT ;  /* 0x000000070c00788c */ /* 0x000fe2000bf05270 */
[----:B------:R-:W-:Y:S02]  /*2be0*/  VIADD R12, R12, 0xffffffff ;  /* 0xffffffff0c0c7836 */ /* 0x000fe40000000000 */
[C---:B------:R-:W-:Y:S01]  /*2bf0*/  ISETP.NE.AND P0, PT, R13.reuse, 0x7, PT ;  /* 0x000000070d00780c */ /* 0x040fe20003f05270 */
[----:B------:R-:W-:Y:S02]  /*2c00*/  USEL UR8, URZ, 0x1, UP0 ;  /* 0x000000013f087887 */ /* 0x000fe40008000000 */
[----:B------:R-:W-:Y:S01]  /*2c10*/  USEL UR12, UR12, URZ, UP0 ;  /* 0x0000003f0c0c7287 */ /* 0x000fe20008000000 */
[----:B------:R-:W-:-:S03]  /*2c20*/  SEL R13, R13, RZ, P0 ;  /* 0x000000ff0d0d7207 */ /* 0x000fc60000000000 */
[----:B------:R-:W-:Y:S01]  /*2c30*/  LOP3.LUT R16, R16, UR8, RZ, 0x3c, !PT ;  /* 0x0000000810107c12 */ /* 0x000fe2000f8e3cff */
[----:B------:R-:W-:Y:S01]  /*2c40*/  UMOV UR8, 0x1 ;  /* 0x0000000100087882 */ /* 0x000fe20000000000 */
[----:B------:R-:W-:Y:S06]  /*2c50*/  @P1 BRA `(.L_x_31) ;  /* 0xfffffff400941947 */ /* 0x000fec000383ffff */
.L_x_23:
[----:B------:R-:W-:Y:S01]  /*2c60*/  UISETP.NE.AND UP0, UPT, UR6, URZ, UPT ;  /* 0x0000003f0600728c */ /* 0x000fe2000bf05270 */
[----:B01----:R-:W0:Y:S03]  /*2c70*/  LDC R12, c[0x0][0x28c] ;  /* 0x0000a300ff0c7b82 */ /* 0x003e260000000800 */
[----:B------:R-:W-:-:S06]  /*2c80*/  USEL UR6, URZ, 0x1, !UP0 ;  /* 0x000000013f067887 */ /* 0x000fcc000c000000 */
[----:B------:R-:W-:Y:S02]  /*2c90*/  ISETP.NE.AND P0, PT, RZ, UR6, PT ;  /* 0x00000006ff007c0c */ /* 0x000fe4000bf05270 */
[----:B0-----:R-:W-:-:S11]  /*2ca0*/  ISETP.GE.AND P1, PT, R12, 0x1, PT ;  /* 0x000000010c00780c */ /* 0x001fd60003f26270 */
[----:B------:R-:W-:Y:S05]  /*2cb0*/  @!P0 BRA `(.L_x_32) ;  /* 0x0000000400048947 */ /* 0x000fea0003800000 */
[----:B------:R-:W-:Y:S02]  /*2cc0*/  WARPGROUP.DEPBAR.LE gsb0, 0x0 ;  /* 0x00008000000079c5 */ /* 0x000fe40000010000 */
[----:B------:R-:W-:Y:S01]  /*2cd0*/  FADD R147, R56, R147 ;  /* 0x0000009338937221 */ /* 0x000fe20000000000 */
        /* <DEDUP_REMOVED lines=62> */
[----:B------:R-:W-:-:S07]  /*30c0*/  FADD R20, R20, R55 ;  /* 0x0000003714147221 */ /* 0x000fce0000000000 */
.L_x_32:
[----:B------:R-:W-:Y:S02]  /*30d0*/  WARPGROUP.DEPBAR.LE gsb0, 0x0 ;  /* 0x00008000000079c5 */ /* 0x000fe40000010000 */
[----:B------:R-:W-:Y:S05]  /*30e0*/  @!P1 BRA `(.L_x_33) ;  /* 0x00000000005c9947 */ /* 0x000fea0003800000 */
[----:B------:R-:W-:-:S13]  /*30f0*/  ISETP.NE.AND P0, PT, R144, 0x3, PT ;  /* 0x000000039000780c */ /* 0x000fda0003f05270 */
[----:B------:R-:W-:Y:S05]  /*3100*/  @!P0 BRA `(.L_x_34) ;  /* 0x0000000000048947 */ /* 0x000fea0003800000 */
[----:B------:R-:W-:Y:S01]  /*3110*/  BPT.TRAP 0x1 ;  /* 0x000000040000795c */ /* 0x000fe20000300000 */
.L_x_34:
[----:B------:R-:W-:Y:S01]  /*3120*/  ISETP.NE.AND P0, PT, R6, RZ, PT ;  /* 0x000000ff0600720c */ /* 0x000fe20003f05270 */
[----:B------:R-:W-:Y:S01]  /*3130*/  BSSY B0, `(.L_x_35) ;  /* 0x0000010000007945 */ /* 0x000fe20003800000 */
[----:B------:R-:W-:-:S11]  /*3140*/  ISETP.GT.U32.AND P1, PT, R4, 0x1, PT ;  /* 0x000000010400780c */ /* 0x000fd60003f24070 */
[----:B------:R-:W-:Y:S05]  /*3150*/  @!P0 BRA `(.L_x_36) ;  /* 0x0000000000348947 */ /* 0x000fea0003800000 */
[----:B------:R-:W-:-:S04]  /*3160*/  UISETP.LT.AND UP0, UPT, UR9, 0x1, UPT ;  /* 0x000000010900788c */ /* 0x000fc8000bf01270 */
[----:B------:R-:W-:-:S04]  /*3170*/  USEL UR8, UR9, 0x1, UP0 ;  /* 0x0000000109087887 */ /* 0x000fc80008000000 */
[----:B------:R-:W-:-:S04]  /*3180*/  UIADD3 UR8, UR5, UR9, -UR8 ;  /* 0x0000000905087290 */ /* 0x000fc8000fffe808 */
[----:B------:R-:W-:-:S04]  /*3190*/  UIMAD.WIDE.U32 UR6, UR8, 0x24924925, URZ ;  /* 0x24924925080678a5 */ /* 0x000fc8000f8e003f */
[----:B------:R-:W-:-:S04]  /*31a0*/  UIADD3 UR6, UR8, -UR7, URZ ;  /* 0x8000000708067290 */ /* 0x000fc8000fffe03f */
[----:B------:R-:W-:-:S04]  /*31b0*/  ULEA.HI UR6, UR6, UR7, URZ, 0x1f ;  /* 0x0000000706067291 */ /* 0x000fc8000f8ff83f */
[----:B------:R-:W-:-:S04]  /*31c0*/  USHF.R.U32.HI UR6, URZ, 0x2, UR6 ;  /* 0x000000023f067899 */ /* 0x000fc80008011606 */
[----:B------:R-:W-:-:S04]  /*31d0*/  UIMAD UR6, UR6, -0x7, UR8 ;  /* 0xfffffff9060678a4 */ /* 0x000fc8000f8e0208 */
[----:B------:R-:W-:-:S04]  /*31e0*/  ULEA UR6, UR6, UR10, 0x3 ;  /* 0x0000000a06067291 */ /* 0x000fc8000f8e183f */
[----:B------:R-:W-:-:S06]  /*31f0*/  UIADD3 UR6, UR6, 0x38, URZ ;  /* 0x0000003806067890 */ /* 0x000fcc000fffe03f */
[----:B------:R-:W-:-:S05]  /*3200*/  IMAD.U32 R12, RZ, RZ, UR6 ;  /* 0x00000006ff0c7e24 */ /* 0x000fca000f8e00ff */
[----:B------:R-:W-:-:S04]  /*3210*/  PRMT R12, R5, 0x654, R12 ;  /* 0x00000654050c7816 */ /* 0x000fc8000000000c */
[----:B------:R0:W-:Y:S03]  /*3220*/  SYNCS.ARRIVE.TRANS64.RED.A1T0 RZ, [R12+URZ], RZ ;  /* 0x000000ff0cff79a7 */ /* 0x0001e6000810043f */
.L_x_36:
[----:B------:R-:W-:Y:S05]  /*3230*/  BSYNC B0 ;  /* 0x0000000000007941 */ /* 0x000fea0003800000 */
.L_x_35:
[----:B------:R-:W-:Y:S05]  /*3240*/  @P1 BRA `(.L_x_33) ;  /* 0x0000000000041947 */ /* 0x000fea0003800000 */
[----:B------:R-:W-:Y:S01]  /*3250*/  BPT.TRAP 0x1 ;  /* 0x000000040000795c */ /* 0x000fe20000300000 */
.L_x_33:
[----:B------:R-:W1:Y:S01]  /*3260*/  LDC R28, c[0x0][0x288] ;  /* 0x0000a200ff1c7b82 */ /* 0x000e620000000800 */
[--C-:B0-----:R-:W-:Y:S01]  /*3270*/  SHF.R.U32.HI R12, RZ, 0x2, R0.reuse ;  /* 0x00000002ff0c7819 */ /* 0x101fe20000011600 */
[----:B------:R-:W-:Y:S01]  /*3280*/  UIADD3 UR8, UR9, UR5, URZ ;  /* 0x0000000509087290 */ /* 0x000fe2000fffe03f */
[----:B------:R-:W-:Y:S01]  /*3290*/  SHF.R.U32.HI R15, RZ, 0x7, R0 ;  /* 0x00000007ff0f7819 */ /* 0x000fe20000011600 */
[----:B------:R-:W-:Y:S01]  /*32a0*/  IMAD.SHL.U32 R33, R11, 0x40, RZ ;  /* 0x000000400b217824 */ /* 0x000fe200078e00ff */
[----:B------:R-:W-:Y:S01]  /*32b0*/  LOP3.LUT R13, R12, 0x7, RZ, 0xc0, !PT ;  /* 0x000000070c0d7812 */ /* 0x000fe200078ec0ff */
[----:B------:R-:W-:Y:S01]  /*32c0*/  UISETP.GT.U32.AND UP0, UPT, UR8, 0x6, UPT ;  /* 0x000000060800788c */ /* 0x000fe2000bf04070 */
[----:B------:R-:W-:Y:S01]  /*32d0*/  LOP3.LUT R12, R15, 0x1, RZ, 0xc0, !PT ;  /* 0x000000010f0c7812 */ /* 0x000fe200078ec0ff */
[----:B------:R-:W-:Y:S01]  /*32e0*/  UIMAD.WIDE.U32 UR6, UR8, 0x24924925, URZ ;  /* 0x24924925080678a5 */ /* 0x000fe2000f8e003f */
[C---:B------:R-:W-:Y:S01]  /*32f0*/  LOP3.LUT R14, R0.reuse, 0x60, RZ, 0xc0, !PT ;  /* 0x00000060000e7812 */ /* 0x040fe200078ec0ff */
[----:B------:R-:W-:Y:S01]  /*3300*/  IMAD.SHL.U32 R26, R0, 0x2, RZ ;  /* 0x00000002001a7824 */ /* 0x000fe200078e00ff */
[----:B------:R-:W-:Y:S01]  /*3310*/  ULDC UR12, c[0x0][0x284] ;  /* 0x0000a100000c7ab9 */ /* 0x000fe20000000800 */
[----:B------:R-:W-:Y:S01]  /*3320*/  IMAD.SHL.U32 R16, R12, 0x40, RZ ;  /* 0x000000400c107824 */ /* 0x000fe200078e00ff */
[----:B------:R-:W-:Y:S01]  /*3330*/  SHF.R.U32.HI R14, RZ, 0x1, R14 ;  /* 0x00000001ff0e7819 */ /* 0x000fe2000001160e */
[----:B------:R-:W-:Y:S01]  /*3340*/  UISETP.LT.U32.AND UP0, UPT, UR9, 0x7, UP0 ;  /* 0x000000070900788c */ /* 0x000fe20008701070 */
[----:B------:R-:W-:Y:S01]  /*3350*/  SHF.R.S32.HI R35, RZ, 0x1f, R7 ;  /* 0x0000001fff237819 */ /* 0x000fe20000011407 */
[----:B------:R-:W-:Y:S01]  /*3360*/  UIADD3 UR5, UR8, -UR7, URZ ;  /* 0x8000000708057290 */ /* 0x000fe2000fffe03f */
[-CC-:B------:R-:W-:Y:S01]  /*3370*/  IADD3 R15, RZ, -R14.reuse, -R13.reuse ;  /* 0x8000000eff0f7210 */ /* 0x180fe20007ffe80d */
[----:B------:R-:W-:Y:S01]  /*3380*/  UISETP.GE.U32.AND UP1, UPT, UR9, 0x7, UPT ;  /* 0x000000070900788c */ /* 0x000fe2000bf26070 */
[----:B------:R-:W-:Y:S01]  /*3390*/  LOP3.LUT R13, R16, 0x40, R13, 0xe2, !PT ;  /* 0x00000040100d7812 */ /* 0x000fe200078ee20d */
[----:B------:R-:W-:Y:S01]  /*33a0*/  USEL UR6, URZ, 0x1, !UP0 ;  /* 0x000000013f067887 */ /* 0x000fe2000c000000 */
[----:B------:R-:W-:Y:S01]  /*33b0*/  LOP3.LUT R26, R33, 0x6, R26, 0xf8, !PT ;  /* 0x00000006211a7812 */ /* 0x000fe200078ef81a */
[----:B------:R-:W-:Y:S01]  /*33c0*/  ULEA.HI UR5, UR5, UR7, URZ, 0x1f ;  /* 0x0000000705057291 */ /* 0x000fe2000f8ff83f */
[----:B------:R-:W-:Y:S01]  /*33d0*/  LOP3.LUT R24, R13, R14, RZ, 0xfc, !PT ;  /* 0x0000000e0d187212 */ /* 0x000fe200078efcff */
[----:B------:R-:W-:Y:S01]  /*33e0*/  IMAD R14, R10, 0xc0, RZ ;  /* 0x000000c00a0e7824 */ /* 0x000fe200078e02ff */
[----:B-1----:R-:W-:Y:S01]  /*33f0*/  ISETP.GE.AND P0, PT, R33, R28, PT ;  /* 0x0000001c2100720c */ /* 0x002fe20003f06270 */
[----:B------:R-:W-:Y:S01]  /*3400*/  ULDC.64 UR10, c[0x0][0x5d0] ;  /* 0x00017400000a7ab9 */ /* 0x000fe20000000a00 */
[----:B------:R-:W-:Y:S01]  /*3410*/  LOP3.LUT R11, R0, 0x3, RZ, 0xc0, !PT ;  /* 0x00000003000b7812 */ /* 0x000fe200078ec0ff */
[----:B------:R-:W-:Y:S01]  /*3420*/  IMAD R15, R12, -0x40, R15 ;  /* 0xffffffc00c0f7824 */ /* 0x000fe200078e020f */
[C---:B------:R-:W-:Y:S01]  /*3430*/  ISETP.GE.OR P0, PT, R14.reuse, UR12, P0 ;  /* 0x0000000c0e007c0c */ /* 0x040fe20008706670 */
[----:B------:R-:W-:Y:S01]  /*3440*/  IMAD R12, R35, UR10, RZ ;  /* 0x0000000a230c7c24 */ /* 0x000fe2000f8e02ff */
[----:B------:R-:W-:Y:S01]  /*3450*/  SHF.R.S32.HI R27, RZ, 0x1f, R26 ;  /* 0x0000001fff1b7819 */ /* 0x000fe2000001141a */
[----:B------:R-:W-:Y:S01]  /*3460*/  ULOP3.LUT UR4, UR4, UR6, URZ, 0x3c, !UPT ;  /* 0x0000000604047292 */ /* 0x000fe2000f8e3c3f */
[----:B------:R-:W-:Y:S01]  /*3470*/  IMAD R16, R11, -0x2, R28 ;  /* 0xfffffffe0b107824 */ /* 0x000fe200078e021c */
[----:B------:R-:W-:Y:S01]  /*3480*/  USHF.R.U32.HI UR5, URZ, 0x2, UR5 ;  /* 0x000000023f057899 */ /* 0x000fe20008011605 */
[C---:B------:R-:W-:Y:S01]  /*3490*/  IMAD R11, R7.reuse, UR11, R12 ;  /* 0x0000000b070b7c24 */ /* 0x040fe2000f8e020c */
[----:B------:R-:W-:Y:S01]  /*34a0*/  IADD3 R34, -R14, UR12, R15 ;  /* 0x0000000c0e227c10 */ /* 0x000fe2000fffe10f */
[----:B------:R-:W-:Y:S01]  /*34b0*/  IMAD.WIDE.U32 R12, R7, UR10, R26 ;  /* 0x0000000a070c7c25 */ /* 0x000fe2000f8e001a */
[----:B------:R-:W-:-:S02]  /*34c0*/  @UP1 ULOP3.LUT UR4, UR4, 0x1, UR5, 0x78, !UPT ;  /* 0x0000000104041892 */ /* 0x000fc4000f8e7805 */
[----:B------:R-:W-:Y:S01]  /*34d0*/  UIMAD UR5, UR5, -0x7, UR8 ;  /* 0xfffffff9050578a4 */ /* 0x000fe2000f8e0208 */
[----:B------:R-:W-:Y:S02]  /*34e0*/  IMAD.MOV.U32 R25, RZ, RZ, RZ ;  /* 0x000000ffff197224 */ /* 0x000fe400078e00ff */
[----:B------:R-:W-:Y:S02]  /*34f0*/  IMAD.IADD R13, R13, 0x1, R11 ;  /* 0x000000010d0d7824 */ /* 0x000fe400078e020b */
[----:B------:R-:W-:-:S04]  /*3500*/  IMAD.WIDE R24, R10, 0xc0, R24 ;  /* 0x000000c00a187825 */ /* 0x000fc800078e0218 */
[----:B------:R-:W-:Y:S02]  /*3510*/  IMAD.IADD R33, R16, 0x1, -R33 ;  /* 0x0000000110217824 */ /* 0x000fe400078e0a21 */
[----:B------:R-:W-:Y:S01]  /*3520*/  IMAD.MOV.U32 R32, RZ, RZ, -0x1 ;  /* 0xffffffffff207424 */ /* 0x000fe200078e00ff */
[----:B------:R-:W-:Y:S06]  /*3530*/  @P0 BRA `(.L_x_37) ;  /* 0x0000004800040947 */ /* 0x000fec0003800000 */
[----:B------:R-:W0:Y:S01]  /*3540*/  LDC.64 R30, c[0x0][0x5c8] ;  /* 0x00017200ff1e7b82 */ /* 0x000e220000000a00 */
[----:B------:R-:W-:Y:S01]  /*3550*/  ULDC.64 UR6, c[0x0][0x5c0] ;  /* 0x0001700000067ab9 */ /* 0x000fe20000000a00 */
[----:B------:R-:W-:Y:S01]  /*3560*/  BSSY B0, `(.L_x_37) ;  /* 0x000047e000007945 */ /* 0x000fe20003800000 */
[-C--:B0-----:R-:W-:Y:S01]  /*3570*/  IMAD R10, R25, R30.reuse, RZ ;  /* 0x0000001e190a7224 */ /* 0x081fe200078e02ff */
[----:B------:R-:W-:Y:S01]  /*3580*/  SHF.L.U64.HI R28, R30, 0x7, R31 ;  /* 0x000000071e1c7819 */ /* 0x000fe2000001021f */
[----:B------:R-:W-:-:S04]  /*3590*/  IMAD.WIDE.U32 R12, R24, R30, R12 ;  /* 0x0000001e180c7225 */ /* 0x000fc800078e000c */
[----:B------:R-:W-:Y:S01]  /*35a0*/  IMAD R15, R24, R31, R10 ;  /* 0x0000001f180f7224 */ /* 0x000fe200078e020a */
[----:B------:R-:W-:Y:S01]  /*35b0*/  IADD3 R16, P4, R12, UR6, RZ ;  /* 0x000000060c107c10 */ /* 0x000fe2000ff9e0ff */
[C---:B------:R-:W-:Y:S01]  /*35c0*/  IMAD.SHL.U32 R11, R30.reuse, 0x80, RZ ;  /* 0x000000801e0b7824 */ /* 0x040fe200078e00ff */
[----:B------:R-:W-:Y:S01]  /*35d0*/  LEA R10, P2, R30, R12, 0x3 ;  /* 0x0000000c1e0a7211 */ /* 0x000fe200078418ff */
[----:B------:R-:W-:-:S03]  /*35e0*/  IMAD.IADD R15, R13, 0x1, R15 ;  /* 0x000000010d0f7824 */ /* 0x000fc600078e020f */
[----:B------:R-:W-:Y:S02]  /*35f0*/  IADD3 R12, P1, P0, R12, UR6, R11 ;  /* 0x000000060c0c7c10 */ /* 0x000fe4000f83e00b */
[----:B------:R-:W-:Y:S02]  /*3600*/  IADD3.X R17, R15, UR7, RZ, P4, !PT ;  /* 0x000000070f117c10 */ /* 0x000fe4000a7fe4ff */
[----:B---3-5:R-:W-:Y:S02]  /*3610*/  FSETP.NEU.AND P4, PT, R9, RZ, PT ;  /* 0x000000ff0900720b */ /* 0x028fe40003f8d000 */
[----:B------:R-:W-:Y:S02]  /*3620*/  LEA.HI.X R29, R30, R15, R31, 0x3, P2 ;  /* 0x0000000f1e1d7211 */ /* 0x000fe400010f1c1f */
[C---:B------:R-:W-:Y:S02]  /*3630*/  IADD3 R14, P2, R10.reuse, UR6, RZ ;  /* 0x000000060a0e7c10 */ /* 0x040fe4000ff5e0ff */
[----:B------:R-:W-:-:S02]  /*3640*/  IADD3 R10, P5, P6, R10, UR6, R11 ;  /* 0x000000060a0a7c10 */ /* 0x000fc4000febe00b */
[--C-:B------:R-:W-:Y:S02]  /*3650*/  IADD3.X R13, R15, UR7, R28.reuse, P1, P0 ;  /* 0x000000070f0d7c10 */ /* 0x100fe40008fe041c */
[C---:B------:R-:W-:Y:S02]  /*3660*/  IADD3.X R15, R29.reuse, UR7, RZ, P2, !PT ;  /* 0x000000071d0f7c10 */ /* 0x040fe400097fe4ff */
[----:B------:R-:W-:Y:S01]  /*3670*/  IADD3.X R11, R29, UR7, R28, P5, P6 ;  /* 0x000000071d0b7c10 */ /* 0x000fe2000afec41c */
[----:B------:R-:W-:Y:S06]  /*3680*/  @!P4 BRA `(.L_x_38) ;  /* 0x00000034009cc947 */ /* 0x000fec0003800000 */
[----:B------:R-:W-:Y:S01]  /*3690*/  ULDC.64 UR6, c[0x0][0x5b8] ;  /* 0x00016e0000067ab9 */ /* 0x000fe20000000a00 */
[----:B------:R-:W-:Y:S01]  /*36a0*/  ISETP.GE.AND P0, PT, R34, 0x1, PT ;  /* 0x000000012200780c */ /* 0x000fe20003f06270 */
[----:B------:R-:W-:Y:S01]  /*36b0*/  IMAD R28, R35, UR6, RZ ;  /* 0x00000006231c7c24 */ /* 0x000fe2000f8e02ff */
[----:B------:R-:W-:Y:S01]  /*36c0*/  ULDC.64 UR10, c[0x0][0x5a8] ;  /* 0x00016a00000a7ab9 */ /* 0x000fe20000000a00 */
[----:B------:R-:W-:Y:S01]  /*36d0*/  IMAD.WIDE.U32 R26, R7, UR6, R26 ;  /* 0x00000006071a7c25 */ /* 0x000fe2000f8e001a */
[----:B------:R-:W-:Y:S01]  /*36e0*/  ISETP.LT.OR P4, PT, R33, 0x1, !P0 ;  /* 0x000000012100780c */ /* 0x000fe20004781670 */
[----:B------:R-:W-:Y:S02]  /*36f0*/  BSSY B1, `(.L_x_39) ;  /* 0x000000c000017945 */ /* 0x000fe40003800000 */
[----:B------:R-:W-:Y:S01]  /*3700*/  IMAD R7, R7, UR7, R28 ;  /* 0x0000000707077c24 */ /* 0x000fe2000f8e021c */
[----:B------:R-:W-:-:S03]  /*3710*/  ULDC.64 UR6, c[0x0][0x5b0] ;  /* 0x00016c0000067ab9 */ /* 0x000fc60000000a00 */
[----:B------:R-:W-:Y:S02]  /*3720*/  IMAD.IADD R27, R27, 0x1, R7 ;  /* 0x000000011b1b7824 */ /* 0x000fe400078e0207 */
[----:B------:R-:W-:Y:S02]  /*3730*/  IMAD R7, R25, UR6, RZ ;  /* 0x0000000619077c24 */ /* 0x000fe4000f8e02ff */
[----:B------:R-:W-:-:S04]  /*3740*/  IMAD.WIDE.U32 R28, R24, UR6, R26 ;  /* 0x00000006181c7c25 */ /* 0x000fc8000f8e001a */
[----:B------:R-:W-:Y:S01]  /*3750*/  IMAD R7, R24, UR7, R7 ;  /* 0x0000000718077c24 */ /* 0x000fe2000f8e0207 */
[----:B------:R-:W-:-:S04]  /*3760*/  IADD3 R28, P1, R28, UR10, RZ ;  /* 0x0000000a1c1c7c10 */ /* 0x000fc8000ff3e0ff */
[--C-:B------:R-:W-:Y:S02]  /*3770*/  IADD3.X R29, R29, UR11, R7.reuse, P1, !PT ;  /* 0x0000000b1d1d7c10 */ /* 0x100fe40008ffe407 */
[----:B------:R-:W-:Y:S01]  /*3780*/  PRMT R7, RZ, 0x7610, R7 ;  /* 0x00007610ff077816 */ /* 0x000fe20000000007 */
[----:B------:R-:W-:Y:S06]  /*3790*/  @P4 BRA `(.L_x_40) ;  /* 0x0000000000044947 */ /* 0x000fec0003800000 */
[----:B------:R0:W5:Y:S02]  /*37a0*/  LDG.E.U8 R7, desc[UR20][R28.64] ;  /* 0x000000141c077981 */ /* 0x000164000c1e1100 */
.L_x_40:
[----:B------:R-:W-:Y:S05]  /*37b0*/  BSYNC B1 ;  /* 0x0000000000017941 */ /* 0x000fea0003800000 */
.L_x_39:
[----:B-----5:R-:W-:Y:S01]  /*37c0*/  LOP3.LUT R7, R7, 0xff, RZ, 0xc0, !PT ;  /* 0x000000ff07077812 */ /* 0x020fe200078ec0ff */
[----:B------:R-:W-:Y:S01]  /*37d0*/  BSSY B1, `(.L_x_41) ;  /* 0x000000b000017945 */ /* 0x000fe20003800000 */
[----:B------:R-:W-:Y:S02]  /*37e0*/  ISETP.LT.OR P2, PT, R33, 0x2, !P0 ;  /* 0x000000022100780c */ /* 0x000fe40004741670 */
[----:B------:R-:W-:-:S05]  /*37f0*/  F2FP.F16.E4M3.UNPACK_B R7, R7 ;  /* 0x00000007ff07723e */ /* 0x000fca00020006ff */
[----:B------:R-:W-:Y:S01]  /*3800*/  HADD2.F32 R30, -RZ, R7.H0_H0 ;  /* 0x20000007ff1e7230 */ /* 0x000fe20000004100 */
[----:B------:R-:W-:-:S04]  /*3810*/  PRMT R7, RZ, 0x7610, R7 ;  /* 0x00007610ff077816 */ /* 0x000fc80000000007 */
[----:B------:R-:W-:-:S04]  /*3820*/  FMUL R30, R30, R9 ;  /* 0x000000091e1e7220 */ /* 0x000fc80000400000 */
[----:B--2---:R-:W-:-:S05]  /*3830*/  FFMA R30, R147, R8, R30 ;  /* 0x00000008931e7223 */ /* 0x004fca000000001e */
[----:B------:R-:W-:-:S05]  /*3840*/  F2FP.SATFINITE.E4M3.F32.PACK_AB_MERGE_C R31, RZ, R30, RZ ;  /* 0x0000001eff1f723e */ /* 0x000fca00048070ff */
[----:B------:R1:W-:Y:S01]  /*3850*/  @!P4 STG.E.U8 desc[UR20][R16.64], R31 ;  /* 0x0000001f1000c986 */ /* 0x0003e2000c101114 */
[----:B------:R-:W-:Y:S05]  /*3860*/  @P2 BRA `(.L_x_42) ;  /* 0x0000000000042947 */ /* 0x000fea0003800000 */
[----:B------:R2:W5:Y:S02]  /*3870*/  LDG.E.U8 R7, desc[UR20][R28.64+0x1] ;  /* 0x000001141c077981 */ /* 0x000564000c1e1100 */
.L_x_42:
[----:B------:R-:W-:Y:S05]  /*3880*/  BSYNC B1 ;  /* 0x0000000000017941 */ /* 0x000fea0003800000 */
.L_x_41:
[----:B-----5:R-:W-:Y:S01]  /*3890*/  LOP3.LUT R7, R7, 0xff, RZ, 0xc0, !PT ;  /* 0x000000ff07077812 */ /* 0x020fe200078ec0ff */
[----:B------:R-:W-:Y:S01]  /*38a0*/  BSSY B1, `(.L_x_43) ;  /* 0x0000013000017945 */ /* 0x000fe20003800000 */
[----:B------:R-:W-:Y:S02]  /*38b0*/  IADD3 R35, P1, R24, 0x8, RZ ;  /* 0x0000000818237810 */ /* 0x000fe40007f3e0ff */
[----:B------:R-:W-:-:S03]  /*38c0*/  F2FP.F16.E4M3.UNPACK_B R7, R7 ;  /* 0x00000007ff07723e */ /* 0x000fc600020006ff */
[----:B-1----:R-:W-:Y:S01]  /*38d0*/  IMAD.X R31, RZ, RZ, R25, P1 ;  /* 0x000000ffff1f7224 */ /* 0x002fe200008e0619 */
[----:B------:R-:W-:Y:S01]  /*38e0*/  ISETP.GE.AND P1, PT, R34, 0x9, PT ;  /* 0x000000092200780c */ /* 0x000fe20003f26270 */
[----:B------:R-:W-:Y:S02]  /*38f0*/  HADD2.F32 R30, -RZ, R7.H0_H0 ;  /* 0x20000007ff1e7230 */ /* 0x000fe40000004100 */
[----:B------:R-:W-:Y:S01]  /*3900*/  IMAD R36, R31, UR6, RZ ;  /* 0x000000061f247c24 */ /* 0x000fe2000f8e02ff */
[----:B------:R-:W-:Y:S02]  /*3910*/  ISETP.LT.OR P5, PT, R33, 0x1, !P1 ;  /* 0x000000012100780c */ /* 0x000fe40004fa1670 */
[----:B------:R-:W-:Y:S01]  /*3920*/  FMUL R7, R30, R9 ;  /* 0x000000091e077220 */ /* 0x000fe20000400000 */
[----:B------:R-:W-:-:S04]  /*3930*/  IMAD.WIDE.U32 R30, R35, UR6, R26 ;  /* 0x00000006231e7c25 */ /* 0x000fc8000f8e001a */
[----:B------:R-:W-:Y:S01]  /*3940*/  FFMA R7, R142, R8, R7 ;  /* 0x000000088e077223 */ /* 0x000fe20000000007 */
[----:B------:R-:W-:Y:S01]  /*3950*/  IMAD R35, R35, UR7, R36 ;  /* 0x0000000723237c24 */ /* 0x000fe2000f8e0224 */
[----:B------:R-:W-:-:S03]  /*3960*/  IADD3 R30, P4, R30, UR10, RZ ;  /* 0x0000000a1e1e7c10 */ /* 0x000fc6000ff9e0ff */
[----:B------:R-:W-:Y:S02]  /*3970*/  F2FP.SATFINITE.E4M3.F32.PACK_AB_MERGE_C R37, RZ, R7, RZ ;  /* 0x00000007ff25723e */ /* 0x000fe400048070ff */
[----:B------:R-:W-:Y:S02]  /*3980*/  IADD3.X R31, R31, UR11, R35, P4, !PT ;  /* 0x0000000b1f1f7c10 */ /* 0x000fe4000a7fe423 */
[----:B------:R-:W-:Y:S01]  /*3990*/  PRMT R7, RZ, 0x7610, R7 ;  /* 0x00007610ff077816 */ /* 0x000fe20000000007 */
[----:B------:R1:W-:Y:S01]  /*39a0*/  @!P2 STG.E.U8 desc[UR20][R16.64+0x1], R37 ;  /* 0x000001251000a986 */ /* 0x0003e2000c101114 */
[----:B------:R-:W-:Y:S05]  /*39b0*/  @P5 BRA `(.L_x_44) ;  /* 0x0000000000045947 */ /* 0x000fea0003800000 */
[----:B------:R3:W5:Y:S02]  /*39c0*/  LDG.E.U8 R7, desc[UR20][R30.64] ;  /* 0x000000141e077981 */ /* 0x000764000c1e1100 */
.L_x_44:
[----:B------:R-:W-:Y:S05]  /*39d0*/  BSYNC B1 ;  /* 0x0000000000017941 */ /* 0x000fea0003800000 */
.L_x_43:
[----:B-----5:R-:W-:Y:S01]  /*39e0*/  LOP3.LUT R7, R7, 0xff, RZ, 0xc0, !PT ;  /* 0x000000ff07077812 */ /* 0x020fe200078ec0ff */
[----:B------:R-:W-:Y:S01]  /*39f0*/  BSSY B1, `(.L_x_45) ;  /* 0x000000b000017945 */ /* 0x000fe20003800000 */
[----:B------:R-:W-:Y:S02]  /*3a00*/  ISETP.LT.OR P2, PT, R33, 0x2, !P1 ;  /* 0x000000022100780c */ /* 0x000fe40004f41670 */
[----:B------:R-:W-:-:S05]  /*3a10*/  F2FP.F16.E4M3.UNPACK_B R7, R7 ;  /* 0x00000007ff07723e */ /* 0x000fca00020006ff */
[----:B------:R-:W-:Y:S01]  /*3a20*/  HADD2.F32 R36, -RZ, R7.H0_H0 ;  /* 0x20000007ff247230 */ /* 0x000fe20000004100 */
[----:B------:R-:W-:-:S04]  /*3a30*/  PRMT R7, RZ, 0x7610, R7 ;  /* 0x00007610ff077816 */ /* 0x000fc80000000007 */
[----:B------:R-:W-:-:S04]  /*3a40*/  FMUL R36, R36, R9 ;  /* 0x0000000924247220 */ /* 0x000fc80000400000 */
[----:B------:R-:W-:-:S05]  /*3a50*/  FFMA R36, R145, R8, R36 ;  /* 0x0000000891247223 */ /* 0x000fca0000000024 */
[----:B------:R-:W-:-:S05]  /*3a60*/  F2FP.SATFINITE.E4M3.F32.PACK_AB_MERGE_C R35, RZ, R36, RZ ;  /* 0x00000024ff23723e */ /* 0x000fca00048070ff */
[----:B------:R4:W-:Y:S01]  /*3a70*/  @!P5 STG.E.U8 desc[UR20][R14.64], R35 ;  /* 0x000000230e00d986 */ /* 0x0009e2000c101114 */
[----:B------:R-:W-:Y:S05]  /*3a80*/  @P2 BRA `(.L_x_46) ;  /* 0x0000000000042947 */ /* 0x000fea0003800000 */
[----:B------:R0:W5:Y:S02]  /*3a90*/  LDG.E.U8 R7, desc[UR20][R30.64+0x1] ;  /* 0x000001141e077981 */ /* 0x000164000c1e1100 */
.L_x_46:
[----:B------:R-:W-:Y:S05]  /*3aa0*/  BSYNC B1 ;  /* 0x0000000000017941 */ /* 0x000fea0003800000 */
.L_x_45:
[----:B-----5:R-:W-:Y:S01]  /*3ab0*/  LOP3.LUT R7, R7, 0xff, RZ, 0xc0, !PT ;  /* 0x000000ff07077812 */ /* 0x020fe200078ec0ff */
[----:B------:R-:W-:Y:S01]  /*3ac0*/  BSSY B1, `(.L_x_47) ;  /* 0x000000b000017945 */ /* 0x000fe20003800000 */
[----:B------:R-:W-:Y:S02]  /*3ad0*/  ISETP.LT.OR P4, PT, R33, 0x9, !P0 ;  /* 0x000000092100780c */ /* 0x000fe40004781670 */
[----:B------:R-:W-:-:S05]  /*3ae0*/  F2FP.F16.E4M3.UNPACK_B R7, R7 ;  /* 0x00000007ff07723e */ /* 0x000fca00020006ff */
[----:B------:R-:W-:-:S05]  /*3af0*/  HADD2.F32 R36, -RZ, R7.H0_H0 ;  /* 0x20000007ff247230 */ /* 0x000fca0000004100 */
[----:B------:R-:W-:-:S04]  /*3b00*/  FMUL R7, R36, R9 ;  /* 0x0000000924077220 */ /* 0x000fc80000400000 */
[----:B------:R-:W-:-:S05]  /*3b10*/  FFMA R7, R140, R8, R7 ;  /* 0x000000088c077223 */ /* 0x000fca0000000007 */
[----:B----4-:R-:W-:Y:S02]  /*3b20*/  F2FP.SATFINITE.E4M3.F32.PACK_AB_MERGE_C R35, RZ, R7, RZ ;  /* 0x00000007ff23723e */ /* 0x010fe400048070ff */
[----:B------:R-:W-:-:S03]  /*3b30*/  PRMT R7, RZ, 0x7610, R7 ;  /* 0x00007610ff077816 */ /* 0x000fc60000000007 */
[----:B------:R4:W-:Y:S01]  /*3b40*/  @!P2 STG.E.U8 desc[UR20][R14.64+0x1], R35 ;  /* 0x000001230e00a986 */ /* 0x0009e2000c101114 */
[----:B------:R-:W-:Y:S05]  /*3b50*/  @P4 BRA `(.L_x_48) ;  /* 0x0000000000044947 */ /* 0x000fea0003800000 */
[----:B------:R0:W5:Y:S02]  /*3b60*/  LDG.E.U8 R7, desc[UR20][R28.64+0x8] ;  /* 0x000008141c077981 */ /* 0x000164000c1e1100 */
.L_x_48:
[----:B------:R-:W-:Y:S05]  /*3b70*/  BSYNC B1 ;  /* 0x0000000000017941 */ /* 0x000fea0003800000 */
.L_x_47:
        /* <DEDUP_REMOVED lines=8> */
[----:B----4-:R-:W-:-:S05]  /*3c00*/  F2FP.SATFINITE.E4M3.F32.PACK_AB_MERGE_C R35, RZ, R36, RZ ;  /* 0x00000024ff23723e */ /* 0x010fca00048070ff */
[----:B------:R4:W-:Y:S01]  /*3c10*/  @!P4 STG.E.U8 desc[UR20][R16.64+0x8], R35 ;  /* 0x000008231000c986 */ /* 0x0009e2000c101114 */
[----:B------:R-:W-:Y:S05]  /*3c20*/  @P2 BRA `(.L_x_50) ;  /* 0x0000000000042947 */ /* 0x000fea0003800000 */
[----:B------:R0:W5:Y:S02]  /*3c30*/  LDG.E.U8 R7, desc[UR20][R28.64+0x9] ;  /* 0x000009141c077981 */ /* 0x000164000c1e1100 */
.L_x_50:
[----:B------:R-:W-:Y:S05]  /*3c40*/  BSYNC B1 ;  /* 0x0000000000017941 */ /* 0x000fea0003800000 */
.L_x_49:
        /* <DEDUP_REMOVED lines=12> */
.L_x_52:
[----:B------:R-:W-:Y:S05]  /*3d10*/  BSYNC B1 ;  /* 0x0000000000017941 */ /* 0x000fea0003800000 */
.L_x_51:
        /* <DEDUP_REMOVED lines=12> */
.L_x_54:
[----:B------:R-:W-:Y:S05]  /*3de0*/  BSYNC B1 ;  /* 0x0000000000017941 */ /* 0x000fea0003800000 */
.L_x_53:
        /* <DEDUP_REMOVED lines=12> */
.L_x_56:
[----:B------:R-:W-:Y:S05]  /*3eb0*/  BSYNC B1 ;  /* 0x0000000000017941 */ /* 0x000fea0003800000 */
.L_x_55:
        /* <DEDUP_REMOVED lines=12> */
.L_x_58:
[----:B------:R-:W-:Y:S05]  /*3f80*/  BSYNC B1 ;  /* 0x0000000000017941 */ /* 0x000fea0003800000 */
.L_x_57:
        /* <DEDUP_REMOVED lines=12> */
.L_x_60:
[----:B------:R-:W-:Y:S05]  /*4050*/  BSYNC B1 ;  /* 0x0000000000017941 */ /* 0x000fea0003800000 */
.L_x_59:
        /* <DEDUP_REMOVED lines=12> */
.L_x_62:
[----:B------:R-:W-:Y:S05]  /*4120*/  BSYNC B1 ;  /* 0x0000000000017941 */ /* 0x000fea0003800000 */
.L_x_61:
        /* <DEDUP_REMOVED lines=12> */
.L_x_64:
[----:B------:R-:W-:Y:S05]  /*41f0*/  BSYNC B1 ;  /* 0x0000000000017941 */ /* 0x000fea0003800000 */
.L_x_63:
        /* <DEDUP_REMOVED lines=12> */
.L_x_66:
[----:B------:R-:W-:Y:S05]  /*42c0*/  BSYNC B1 ;  /* 0x0000000000017941 */ /* 0x000fea0003800000 */
.L_x_65:
        /* <DEDUP_REMOVED lines=12> */
.L_x_68:
[----:B------:R-:W-:Y:S05]  /*4390*/  BSYNC B1 ;  /* 0x0000000000017941 */ /* 0x000fea0003800000 */
.L_x_67:
        /* <DEDUP_REMOVED lines=12> */
.L_x_70:
[----:B------:R-:W-:Y:S05]  /*4460*/  BSYNC B1 ;  /* 0x0000000000017941 */ /* 0x000fea0003800000 */
.L_x_69:
        /* <DEDUP_REMOVED lines=12> */
.L_x_72:
[----:B------:R-:W-:Y:S05]  /*4530*/  BSYNC B1 ;  /* 0x0000000000017941 */ /* 0x000fea0003800000 */
.L_x_71:
        /* <DEDUP_REMOVED lines=12> */
.L_x_74:
[----:B------:R-:W-:Y:S05]  /*4600*/  BSYNC B1 ;  /* 0x0000000000017941 */ /* 0x000fea0003800000 */
.L_x_73:
        /* <DEDUP_REMOVED lines=12> */
.L_x_76:
[----:B------:R-:W-:Y:S05]  /*46d0*/  BSYNC B1 ;  /* 0x0000000000017941 */ /* 0x000fea0003800000 */
.L_x_75:
        /* <DEDUP_REMOVED lines=12> */
.L_x_78:
[----:B------:R-:W-:Y:S05]  /*47a0*/  BSYNC B1 ;  /* 0x0000000000017941 */ /* 0x000fea0003800000 */
.L_x_77:
        /* <DEDUP_REMOVED lines=12> */
.L_x_80:
[----:B------:R-:W-:Y:S05]  /*4870*/  BSYNC B1 ;  /* 0x0000000000017941 */ /* 0x000fea0003800000 */
.L_x_79:
        /* <DEDUP_REMOVED lines=12> */
.L_x_82:
[----:B------:R-:W-:Y:S05]  /*4940*/  BSYNC B1 ;  /* 0x0000000000017941 */ /* 0x000fea0003800000 */
.L_x_81:
        /* <DEDUP_REMOVED lines=12> */
.L_x_84:
[----:B------:R-:W-:Y:S05]  /*4a10*/  BSYNC B1 ;  /* 0x0000000000017941 */ /* 0x000fea0003800000 */
.L_x_83:
        /* <DEDUP_REMOVED lines=12> */
.L_x_86:
[----:B------:R-:W-:Y:S05]  /*4ae0*/  BSYNC B1 ;  /* 0x0000000000017941 */ /* 0x000fea0003800000 */
.L_x_85:
        /* <DEDUP_REMOVED lines=12> */
.L_x_88:
[----:B------:R-:W-:Y:S05]  /*4bb0*/  BSYNC B1 ;  /* 0x0000000000017941 */ /* 0x000fea0003800000 */
.L_x_87:
        /* <DEDUP_REMOVED lines=12> */
.L_x_90:
[----:B------:R-:W-:Y:S05]  /*4c80*/  BSYNC B1 ;  /* 0x0000000000017941 */ /* 0x000fea0003800000 */
.L_x_89:
        /* <DEDUP_REMOVED lines=12> */
.L_x_92:
[----:B------:R-:W-:Y:S05]  /*4d50*/  BSYNC B1 ;  /* 0x0000000000017941 */ /* 0x000fea0003800000 */
.L_x_91:
        /* <DEDUP_REMOVED lines=12> */
.L_x_94:
[----:B------:R-:W-:Y:S05]  /*4e20*/  BSYNC B1 ;  /* 0x0000000000017941 */ /* 0x000fea0003800000 */
.L_x_93:
        /* <DEDUP_REMOVED lines=12> */
.L_x_96:
[----:B------:R-:W-:Y:S05]  /*4ef0*/  BSYNC B1 ;  /* 0x0000000000017941 */ /* 0x000fea0003800000 */
.L_x_95:
        /* <DEDUP_REMOVED lines=12> */
.L_x_98:
[----:B------:R-:W-:Y:S05]  /*4fc0*/  BSYNC B1 ;  /* 0x0000000000017941 */ /* 0x000fea0003800000 */
.L_x_97:
[----:B-----5:R-:W-:Y:S01]  /*4fd0*/  LOP3.LUT R7, R7, 0xff, RZ, 0xc0, !PT ;  /* 0x000000ff07077812 */ /* 0x020fe200078ec0ff */
[----:B------:R-:W-:Y:S01]  /*4fe0*/  BSSY B1, `(.L_x_99) ;  /* 0x000000b000017945 */ /* 0x000fe20003800000 */
[----:B------:R-:W-:Y:S02]  /*4ff0*/  ISETP.LT.OR P2, PT, R33, 0x39, !P1 ;  /* 0x000000392100780c */ /* 0x000fe40004f41670 */
[----:B------:R-:W-:-:S05]  /*5000*/  F2FP.F16.E4M3.UNPACK_B R7, R7 ;  /* 0x00000007ff07723e */ /* 0x000fca00020006ff */
[----:B0-2---:R-:W-:-:S05]  /*5010*/  HADD2.F32 R28, -RZ, R7.H0_H0 ;  /* 0x20000007ff1c7230 */ /* 0x005fca0000004100 */
[----:B------:R-:W-:-:S04]  /*5020*/  FMUL R7, R28, R9 ;  /* 0x000000091c077220 */ /* 0x000fc80000400000 */
[----:B------:R-:W-:-:S05]  /*5030*/  FFMA R7, R114, R8, R7 ;  /* 0x0000000872077223 */ /* 0x000fca0000000007 */
[----:B------:R-:W-:Y:S02]  /*5040*/  F2FP.SATFINITE.E4M3.F32.PACK_AB_MERGE_C R29, RZ, R7, RZ ;  /* 0x00000007ff1d723e */ /* 0x000fe400048070ff */
[----:B------:R-:W-:-:S03]  /*5050*/  PRMT R7, RZ, 0x7610, R7 ;  /* 0x00007610ff077816 */ /* 0x000fc60000000007 */
[----:B------:R0:W-:Y:S01]  /*5060*/  @!P0 STG.E.U8 desc[UR20][R16.64+0x39], R29 ;  /* 0x0000391d10008986 */ /* 0x0001e2000c101114 */
[----:B------:R-:W-:Y:S05]  /*5070*/  @P2 BRA `(.L_x_100) ;  /* 0x0000000000042947 */ /* 0x000fea0003800000 */
[----:B------:R2:W5:Y:S02]  /*5080*/  LDG.E.U8 R7, desc[UR20][R30.64+0x38] ;  /* 0x000038141e077981 */ /* 0x000564000c1e1100 */
.L_x_100:
[----:B------:R-:W-:Y:S05]  /*5090*/  BSYNC B1 ;  /* 0x0000000000017941 */ /* 0x000fea0003800000 */
.L_x_99:
[----:B-----5:R-:W-:Y:S01]  /*50a0*/  LOP3.LUT R7, R7, 0xff, RZ, 0xc0, !PT ;  /* 0x000000ff07077812 */ /* 0x020fe200078ec0ff */
[----:B------:R-:W-:Y:S01]  /*50b0*/  BSSY B1, `(.L_x_101) ;  /* 0x000000b000017945 */ /* 0x000fe20003800000 */
[----:B------:R-:W-:Y:S02]  /*50c0*/  ISETP.LT.OR P1, PT, R33, 0x3a, !P1 ;  /* 0x0000003a2100780c */ /* 0x000fe40004f21670 */
[----:B------:R-:W-:-:S05]  /*50d0*/  F2FP.F16.E4M3.UNPACK_B R7, R7 ;  /* 0x00000007ff07723e */ /* 0x000fca00020006ff */
[----:B01--4-:R-:W-:Y:S01]  /*50e0*/  HADD2.F32 R16, -RZ, R7.H0_H0 ;  /* 0x20000007ff107230 */ /* 0x013fe20000004100 */
[----:B------:R-:W-:-:S04]  /*50f0*/  PRMT R7, RZ, 0x7610, R7 ;  /* 0x00007610ff077816 */ /* 0x000fc80000000007 */
[----:B------:R-:W-:-:S04]  /*5100*/  FMUL R16, R16, R9 ;  /* 0x0000000910107220 */ /* 0x000fc80000400000 */
[----:B------:R-:W-:-:S05]  /*5110*/  FFMA R16, R117, R8, R16 ;  /* 0x0000000875107223 */ /* 0x000fca0000000010 */
[----:B------:R-:W-:-:S05]  /*5120*/  F2FP.SATFINITE.E4M3.F32.PACK_AB_MERGE_C R17, RZ, R16, RZ ;  /* 0x00000010ff11723e */ /* 0x000fca00048070ff */
[----:B------:R0:W-:Y:S01]  /*5130*/  @!P2 STG.E.U8 desc[UR20][R14.64+0x38], R17 ;  /* 0x000038110e00a986 */ /* 0x0001e2000c101114 */
[----:B------:R-:W-:Y:S05]  /*5140*/  @P1 BRA `(.L_x_102) ;  /* 0x0000000000041947 */ /* 0x000fea0003800000 */
[----:B------:R1:W5:Y:S02]  /*5150*/  LDG.E.U8 R7, desc[UR20][R30.64+0x39] ;  /* 0x000039141e077981 */ /* 0x000364000c1e1100 */
.L_x_102:
[----:B------:R-:W-:Y:S05]  /*5160*/  BSYNC B1 ;  /* 0x0000000000017941 */ /* 0x000fea0003800000 */
.L_x_101:
[----:B-----5:R-:W-:Y:S01]  /*5170*/  LOP3.LUT R7, R7, 0xff, RZ, 0xc0, !PT ;  /* 0x000000ff07077812 */ /* 0x020fe200078ec0ff */
[----:B------:R-:W-:Y:S01]  /*5180*/  BSSY B1, `(.L_x_103) ;  /* 0x0000013000017945 */ /* 0x000fe20003800000 */
[----:B------:R-:W-:Y:S02]  /*5190*/  IADD3 R29, P0, R24, 0x80, RZ ;  /* 0x00000080181d7810 */ /* 0x000fe40007f1e0ff */
[----:B------:R-:W-:-:S03]  /*51a0*/  F2FP.F16.E4M3.UNPACK_B R7, R7 ;  /* 0x00000007ff07723e */ /* 0x000fc600020006ff */
[----:B0-----:R-:W-:Y:S01]  /*51b0*/  IMAD.X R17, RZ, RZ, R25, P0 ;  /* 0x000000ffff117224 */ /* 0x001fe200000e0619 */
        /* <DEDUP_REMOVED lines=9> */
[----:B-123--:R-:W-:Y:S02]  /*5250*/  F2FP.SATFINITE.E4M3.F32.PACK_AB_MERGE_C R31, RZ, R7, RZ ;  /* 0x00000007ff1f723e */ /* 0x00efe400048070ff */
[----:B------:R-:W-:Y:S02]  /*5260*/  IADD3.X R17, R17, UR11, R29, P2, !PT ;  /* 0x0000000b11117c10 */ /* 0x000fe400097fe41d */
[----:B------:R-:W-:Y:S01]  /*5270*/  PRMT R7, RZ, 0x7610, R7 ;  /* 0x00007610ff077816 */ /* 0x000fe20000000007 */
[----:B------:R0:W-:Y:S01]  /*5280*/  @!P1 STG.E.U8 desc[UR20][R14.64+0x39], R31 ;  /* 0x0000391f0e009986 */ /* 0x0001e2000c101114 */
[----:B------:R-:W-:Y:S05]  /*5290*/  @P4 BRA `(.L_x_104) ;  /* 0x0000000000044947 */ /* 0x000fea0003800000 */
[----:B------:R1:W5:Y:S02]  /*52a0*/  LDG.E.U8 R7, desc[UR20][R16.64] ;  /* 0x0000001410077981 */ /* 0x000364000c1e1100 */
.L_x_104:
[----:B------:R-:W-:Y:S05]  /*52b0*/  BSYNC B1 ;  /* 0x0000000000017941 */ /* 0x000fea0003800000 */
.L_x_103:
[----:B-----5:R-:W-:Y:S01]  /*52c0*/  LOP3.LUT R7, R7, 0xff, RZ, 0xc0, !PT ;  /* 0x000000ff07077812 */ /* 0x020fe200078ec0ff */
[----:B------:R-:W-:Y:S01]  /*52d0*/  BSSY B1, `(.L_x_105) ;  /* 0x000000b000017945 */ /* 0x000fe20003800000 */
[----:B------:R-:W-:Y:S02]  /*52e0*/  ISETP.LT.OR P2, PT, R33, 0x2, !P0 ;  /* 0x000000022100780c */ /* 0x000fe40004741670 */
[----:B------:R-:W-:-:S05]  /*52f0*/  F2FP.F16.E4M3.UNPACK_B R7, R7 ;  /* 0x00000007ff07723e */ /* 0x000fca00020006ff */
[----:B0-----:R-:W-:Y:S01]  /*5300*/  HADD2.F32 R14, -RZ, R7.H0_H0 ;  /* 0x20000007ff0e7230 */ /* 0x001fe20000004100 */
[----:B------:R-:W-:-:S04]  /*5310*/  PRMT R7, RZ, 0x7610, R7 ;  /* 0x00007610ff077816 */ /* 0x000fc80000000007 */
[----:B------:R-:W-:-:S04]  /*5320*/  FMUL R14, R14, R9 ;  /* 0x000000090e0e7220 */ /* 0x000fc80000400000 */
[----:B------:R-:W-:-:S05]  /*5330*/  FFMA R14, R115, R8, R14 ;  /* 0x00000008730e7223 */ /* 0x000fca000000000e */
[----:B------:R-:W-:-:S05]  /*5340*/  F2FP.SATFINITE.E4M3.F32.PACK_AB_MERGE_C R15, RZ, R14, RZ ;  /* 0x0000000eff0f723e */ /* 0x000fca00048070ff */
[----:B------:R0:W-:Y:S01]  /*5350*/  @!P4 STG.E.U8 desc[UR20][R12.64], R15 ;  /* 0x0000000f0c00c986 */ /* 0x0001e2000c101114 */
[----:B------:R-:W-:Y:S05]  /*5360*/  @P2 BRA `(.L_x_106) ;  /* 0x0000000000042947 */ /* 0x000fea0003800000 */
[----:B------:R2:W5:Y:S02]  /*5370*/  LDG.E.U8 R7, desc[UR20][R16.64+0x1] ;  /* 0x0000011410077981 */ /* 0x000564000c1e1100 */
.L_x_106:
[----:B------:R-:W-:Y:S05]  /*5380*/  BSYNC B1 ;  /* 0x0000000000017941 */ /* 0x000fea0003800000 */
.L_x_105:
[----:B-----5:R-:W-:Y:S01]  /*5390*/  LOP3.LUT R7, R7, 0xff, RZ, 0xc0, !PT ;  /* 0x000000ff07077812 */ /* 0x020fe200078ec0ff */
[----:B------:R-:W-:Y:S01]  /*53a0*/  BSSY B1, `(.L_x_107) ;  /* 0x0000013000017945 */ /* 0x000fe20003800000 */
[----:B0-----:R-:W-:Y:S02]  /*53b0*/  IADD3 R15, P1, R24, 0x88, RZ ;  /* 0x00000088180f7810 */ /* 0x001fe40007f3e0ff */
[----:B------:R-:W-:-:S03]  /*53c0*/  F2FP.F16.E4M3.UNPACK_B R7, R7 ;  /* 0x00000007ff07723e */ /* 0x000fc600020006ff */
[----:B------:R-:W-:Y:S01]  /*53d0*/  IMAD.X R24, RZ, RZ, R25, P1 ;  /* 0x000000ffff187224 */ /* 0x000fe200008e0619 */
[----:B------:R-:W-:Y:S01]  /*53e0*/  ISETP.GE.AND P1, PT, R34, 0x89, PT ;  /* 0x000000892200780c */ /* 0x000fe20003f26270 */
[----:B------:R-:W-:Y:S02]  /*53f0*/  HADD2.F32 R14, -RZ, R7.H0_H0 ;  /* 0x20000007ff0e7230 */ /* 0x000fe40000004100 */
[----:B------:R-:W-:Y:S01]  /*5400*/  IMAD R24, R24, UR6, RZ ;  /* 0x0000000618187c24 */ /* 0x000fe2000f8e02ff */
[----:B------:R-:W-:Y:S01]  /*5410*/  ISETP.LT.OR P5, PT, R33, 0x1, !P1 ;  /* 0x000000012100780c */ /* 0x000fe20004fa1670 */
[----:B------:R-:W-:-:S04]  /*5420*/  IMAD.WIDE.U32 R26, R15, UR6, R26 ;  /* 0x000000060f1a7c25 */ /* 0x000fc8000f8e001a */
[----:B------:R-:W-:Y:S01]  /*5430*/  FMUL R7, R14, R9 ;  /* 0x000000090e077220 */ /* 0x000fe20000400000 */
[----:B------:R-:W-:-:S03]  /*5440*/  IMAD R15, R15, UR7, R24 ;  /* 0x000000070f0f7c24 */ /* 0x000fc6000f8e0218 */
[----:B------:R-:W-:Y:S01]  /*5450*/  FFMA R7, R110, R8, R7 ;  /* 0x000000086e077223 */ /* 0x000fe20000000007 */
[----:B------:R-:W-:-:S04]  /*5460*/  IADD3 R14, P4, R26, UR10, RZ ;  /* 0x0000000a1a0e7c10 */ /* 0x000fc8000ff9e0ff */
[----:B------:R-:W-:Y:S02]  /*5470*/  F2FP.SATFINITE.E4M3.F32.PACK_AB_MERGE_C R25, RZ, R7, RZ ;  /* 0x00000007ff19723e */ /* 0x000fe400048070ff */
[----:B------:R-:W-:Y:S02]  /*5480*/  IADD3.X R15, R27, UR11, R15, P4, !PT ;  /* 0x0000000b1b0f7c10 */ /* 0x000fe4000a7fe40f */
[----:B------:R-:W-:Y:S01]  /*5490*/  PRMT R7, RZ, 0x7610, R7 ;  /* 0x00007610ff077816 */ /* 0x000fe20000000007 */
[----:B------:R0:W-:Y:S01]  /*54a0*/  @!P2 STG.E.U8 desc[UR20][R12.64+0x1], R25 ;  /* 0x000001190c00a986 */ /* 0x0001e2000c101114 */
[----:B------:R-:W-:Y:S05]  /*54b0*/  @P5 BRA `(.L_x_108) ;  /* 0x0000000000045947 */ /* 0x000fea0003800000 */
[----:B------:R3:W5:Y:S02]  /*54c0*/  LDG.E.U8 R7, desc[UR20][R14.64] ;  /* 0x000000140e077981 */ /* 0x000764000c1e1100 */
.L_x_108:
[----:B------:R-:W-:Y:S05]  /*54d0*/  BSYNC B1 ;  /* 0x0000000000017941 */ /* 0x000fea0003800000 */
.L_x_107:
        /* <DEDUP_REMOVED lines=8> */
[----:B0-----:R-:W-:-:S05]  /*5560*/  F2FP.SATFINITE.E4M3.F32.PACK_AB_MERGE_C R25, RZ, R24, RZ ;  /* 0x00000018ff19723e */ /* 0x001fca00048070ff */
[----:B------:R0:W-:Y:S01]  /*5570*/  @!P5 STG.E.U8 desc[UR20][R10.64], R25 ;  /* 0x000000190a00d986 */ /* 0x0001e2000c101114 */
[----:B------:R-:W-:Y:S05]  /*5580*/  @P2 BRA `(.L_x_110) ;  /* 0x0000000000042947 */ /* 0x000fea0003800000 */
[----:B------:R4:W5:Y:S02]  /*5590*/  LDG.E.U8 R7, desc[UR20][R14.64+0x1] ;  /* 0x000001140e077981 */ /* 0x000964000c1e1100 */
.L_x_110:
[----:B------:R-:W-:Y:S05]  /*55a0*/  BSYNC B1 ;  /* 0x0000000000017941 */ /* 0x000fea0003800000 */
.L_x_109:
[----:B-----5:R-:W-:Y:S01]  /*55b0*/  LOP3.LUT R7, R7, 0xff, RZ, 0xc0, !PT ;  /* 0x000000ff07077812 */ /* 0x020fe200078ec0ff */
[----:B------:R-:W-:Y:S01]  /*55c0*/  BSSY B1, `(.L_x_111) ;  /* 0x000000b000017945 */ /* 0x000fe20003800000 */
[----:B------:R-:W-:Y:S02]  /*55d0*/  ISETP.LT.OR P4, PT, R33, 0x9, !P0 ;  /* 0x000000092100780c */ /* 0x000fe40004781670 */
[----:B------:R-:W-:-:S05]  /*55e0*/  F2FP.F16.E4M3.UNPACK_B R7, R7 ;  /* 0x00000007ff07723e */ /* 0x000fca00020006ff */
[----:B------:R-:W-:-:S05]  /*55f0*/  HADD2.F32 R24, -RZ, R7.H0_H0 ;  /* 0x20000007ff187230 */ /* 0x000fca0000004100 */
[----:B------:R-:W-:-:S04]  /*5600*/  FMUL R7, R24, R9 ;  /* 0x0000000918077220 */ /* 0x000fc80000400000 */
[----:B------:R-:W-:-:S05]  /*5610*/  FFMA R7, R108, R8, R7 ;  /* 0x000000086c077223 */ /* 0x000fca0000000007 */
[----:B0-----:R-:W-:Y:S02]  /*5620*/  F2FP.SATFINITE.E4M3.F32.PACK_AB_MERGE_C R25, RZ, R7, RZ ;  /* 0x00000007ff19723e */ /* 0x001fe400048070ff */
[----:B------:R-:W-:-:S03]  /*5630*/  PRMT R7, RZ, 0x7610, R7 ;  /* 0x00007610ff077816 */ /* 0x000fc60000000007 */
[----:B------:R0:W-:Y:S01]  /*5640*/  @!P2 STG.E.U8 desc[UR20][R10.64+0x1], R25 ;  /* 0x000001190a00a986 */ /* 0x0001e2000c101114 */
[----:B------:R-:W-:Y:S05]  /*5650*/  @P4 BRA `(.L_x_112) ;  /* 0x0000000000044947 */ /* 0x000fea0003800000 */
[----:B------:R0:W5:Y:S02]  /*5660*/  LDG.E.U8 R7, desc[UR20][R16.64+0x8] ;  /* 0x0000081410077981 */ /* 0x000164000c1e1100 */
.L_x_112:
[----:B------:R-:W-:Y:S05]  /*5670*/  BSYNC B1 ;  /* 0x0000000000017941 */ /* 0x000fea0003800000 */
.L_x_111:
        /* <DEDUP_REMOVED lines=12> */
.L_x_114:
[----:B------:R-:W-:Y:S05]  /*5740*/  BSYNC B1 ;  /* 0x0000000000017941 */ /* 0x000fea0003800000 */
.L_x_113:
        /* <DEDUP_REMOVED lines=12> */
.L_x_116:
[----:B------:R-:W-:Y:S05]  /*5810*/  BSYNC B1 ;  /* 0x0000000000017941 */ /* 0x000fea0003800000 */
.L_x_115:
        /* <DEDUP_REMOVED lines=12> */
.L_x_118:
[----:B------:R-:W-:Y:S05]  /*58e0*/  BSYNC B1 ;  /* 0x0000000000017941 */ /* 0x000fea0003800000 */
.L_x_117:
        /* <DEDUP_REMOVED lines=12> */
.L_x_120:
[----:B------:R-:W-:Y:S05]  /*59b0*/  BSYNC B1 ;  /* 0x0000000000017941 */ /* 0x000fea0003800000 */
.L_x_119:
        /* <DEDUP_REMOVED lines=12> */
.L_x_122:
[----:B------:R-:W-:Y:S05]  /*5a80*/  BSYNC B1 ;  /* 0x0000000000017941 */ /* 0x000fea0003800000 */
.L_x_121:
        /* <DEDUP_REMOVED lines=12> */
.L_x_124:
[----:B------:R-:W-:Y:S05]  /*5b50*/  BSYNC B1 ;  /* 0x0000000000017941 */ /* 0x000fea0003800000 */
.L_x_123:
        /* <DEDUP_REMOVED lines=12> */
.L_x_126:
[----:B------:R-:W-:Y:S05]  /*5c20*/  BSYNC B1 ;  /* 0x0000000000017941 */ /* 0x000fea0003800000 */
.L_x_125:
        /* <DEDUP_REMOVED lines=12> */
.L_x_128:
[----:B------:R-:W-:Y:S05]  /*5cf0*/  BSYNC B1 ;  /* 0x0000000000017941 */ /* 0x000fea0003800000 */
.L_x_127:
        /* <DEDUP_REMOVED lines=12> */
.L_x_130:
[----:B------:R-:W-:Y:S05]  /*5dc0*/  BSYNC B1 ;  /* 0x0000000000017941 */ /* 0x000fea0003800000 */
.L_x_129:
        /* <DEDUP_REMOVED lines=12> */
.L_x_132:
[----:B------:R-:W-:Y:S05]  /*5e90*/  BSYNC B1 ;  /* 0x0000000000017941 */ /* 0x000fea0003800000 */
.L_x_131:
        /* <DEDUP_REMOVED lines=12> */
.L_x_134:
[----:B------:R-:W-:Y:S05]  /*5f60*/  BSYNC B1 ;  /* 0x0000000000017941 */ /* 0x000fea0003800000 */
.L_x_133:
        /* <DEDUP_REMOVED lines=12> */
.L_x_136:
[----:B------:R-:W-:Y:S05]  /*6030*/  BSYNC B1 ;  /* 0x0000000000017941 */ /* 0x000fea0003800000 */
.L_x_135:
        /* <DEDUP_REMOVED lines=12> */
.L_x_138:
[----:B------:R-:W-:Y:S05]  /*6100*/  BSYNC B1 ;  /* 0x0000000000017941 */ /* 0x000fea0003800000 */
.L_x_137:
        /* <DEDUP_REMOVED lines=12> */
.L_x_140:
[----:B------:R-:W-:Y:S05]  /*61d0*/  BSYNC B1 ;  /* 0x0000000000017941 */ /* 0x000fea0003800000 */
.L_x_139:
        /* <DEDUP_REMOVED lines=12> */
.L_x_142:
[----:B------:R-:W-:Y:S05]  /*62a0*/  BSYNC B1 ;  /* 0x0000000000017941 */ /* 0x000fea0003800000 */
.L_x_141:
        /* <DEDUP_REMOVED lines=12> */
.L_x_144:
[----:B------:R-:W-:Y:S05]  /*6370*/  BSYNC B1 ;  /* 0x0000000000017941 */ /* 0x000fea0003800000 */
.L_x_143:
        /* <DEDUP_REMOVED lines=12> */
.L_x_146:
[----:B------:R-:W-:Y:S05]  /*6440*/  BSYNC B1 ;  /* 0x0000000000017941 */ /* 0x000fea0003800000 */
.L_x_145:
        /* <DEDUP_REMOVED lines=12> */
.L_x_148:
[----:B------:R-:W-:Y:S05]  /*6510*/  BSYNC B1 ;  /* 0x0000000000017941 */ /* 0x000fea0003800000 */
.L_x_147:
        /* <DEDUP_REMOVED lines=12> */
.L_x_150:
[----:B------:R-:W-:Y:S05]  /*65e0*/  BSYNC B1 ;  /* 0x0000000000017941 */ /* 0x000fea0003800000 */
.L_x_149:
        /* <DEDUP_REMOVED lines=12> */
.L_x_152:
[----:B------:R-:W-:Y:S05]  /*66b0*/  BSYNC B1 ;  /* 0x0000000000017941 */ /* 0x000fea0003800000 */
.L_x_151:
        /* <DEDUP_REMOVED lines=12> */
.L_x_154:
[----:B------:R-:W-:Y:S05]  /*6780*/  BSYNC B1 ;  /* 0x0000000000017941 */ /* 0x000fea0003800000 */
.L_x_153:
        /* <DEDUP_REMOVED lines=12> */
.L_x_156:
[----:B------:R-:W-:Y:S05]  /*6850*/  BSYNC B1 ;  /* 0x0000000000017941 */ /* 0x000fea0003800000 */
.L_x_155:
        /* <DEDUP_REMOVED lines=12> */
.L_x_158:
[----:B------:R-:W-:Y:S05]  /*6920*/  BSYNC B1 ;  /* 0x0000000000017941 */ /* 0x000fea0003800000 */
.L_x_157:
        /* <DEDUP_REMOVED lines=12> */
.L_x_160:
[----:B------:R-:W-:Y:S05]  /*69f0*/  BSYNC B1 ;  /* 0x0000000000017941 */ /* 0x000fea0003800000 */
.L_x_159:
        /* <DEDUP_REMOVED lines=12> */
.L_x_162:
[----:B------:R-:W-:Y:S05]  /*6ac0*/  BSYNC B1 ;  /* 0x0000000000017941 */ /* 0x000fea0003800000 */
.L_x_161:
[----:B-----5:R-:W-:Y:S01]  /*6ad0*/  LOP3.LUT R7, R7, 0xff, RZ, 0xc0, !PT ;  /* 0x000000ff07077812 */ /* 0x020fe200078ec0ff */
[----:B------:R-:W-:Y:S01]  /*6ae0*/  BSSY B1, `(.L_x_163) ;  /* 0x000000b000017945 */ /* 0x000fe20003800000 */
[----:B------:R-:W-:Y:S02]  /*6af0*/  ISETP.LT.OR P2, PT, R33, 0x39, !P1 ;  /* 0x000000392100780c */ /* 0x000fe40004f41670 */
[----:B------:R-:W-:-:S05]  /*6b00*/  F2FP.F16.E4M3.UNPACK_B R7, R7 ;  /* 0x00000007ff07723e */ /* 0x000fca00020006ff */
[----:B012---:R-:W-:-:S05]  /*6b10*/  HADD2.F32 R16, -RZ, R7.H0_H0 ;  /* 0x20000007ff107230 */ /* 0x007fca0000004100 */
[----:B------:R-:W-:-:S04]  /*6b20*/  FMUL R7, R16, R9 ;  /* 0x0000000910077220 */ /* 0x000fc80000400000 */
[----:B------:R-:W-:-:S05]  /*6b30*/  FFMA R7, R18, R8, R7 ;  /* 0x0000000812077223 */ /* 0x000fca0000000007 */
[----:B------:R-:W-:Y:S02]  /*6b40*/  F2FP.SATFINITE.E4M3.F32.PACK_AB_MERGE_C R17, RZ, R7, RZ ;  /* 0x00000007ff11723e */ /* 0x000fe400048070ff */
[----:B------:R-:W-:-:S03]  /*6b50*/  PRMT R7, RZ, 0x7610, R7 ;  /* 0x00007610ff077816 */ /* 0x000fc60000000007 */
[----:B------:R0:W-:Y:S01]  /*6b60*/  @!P0 STG.E.U8 desc[UR20][R12.64+0x39], R17 ;  /* 0x000039110c008986 */ /* 0x0001e2000c101114 */
[----:B------:R-:W-:Y:S05]  /*6b70*/  @P2 BRA `(.L_x_164) ;  /* 0x0000000000042947 */ /* 0x000fea0003800000 */
[----:B------:R1:W5:Y:S02]  /*6b80*/  LDG.E.U8 R7, desc[UR20][R14.64+0x38] ;  /* 0x000038140e077981 */ /* 0x000364000c1e1100 */
.L_x_164:
[----:B------:R-:W-:Y:S05]  /*6b90*/  BSYNC B1 ;  /* 0x0000000000017941 */ /* 0x000fea0003800000 */
.L_x_163:
        /* <DEDUP_REMOVED lines=12> */
.L_x_166:
[----:B------:R-:W-:Y:S05]  /*6c60*/  BSYNC B1 ;  /* 0x0000000000017941 */ /* 0x000fea0003800000 */
.L_x_165:
[----:B------:R-:W-:Y:S05]  /*6c70*/  @P1 BRA `(.L_x_167) ;  /* 0x0000001000301947 */ /* 0x000fea0003800000 */
[----:B-----5:R-:W-:-:S04]  /*6c80*/  LOP3.LUT R7, R7, 0xff, RZ, 0xc0, !PT ;  /* 0x000000ff07077812 */ /* 0x020fc800078ec0ff */
[----:B------:R-:W-:-:S05]  /*6c90*/  F2FP.F16.E4M3.UNPACK_B R7, R7 ;  /* 0x00000007ff07723e */ /* 0x000fca00020006ff */
[----:B------:R-:W-:-:S05]  /*6ca0*/  HADD2.F32 R12, -RZ, R7.H0_H0 ;  /* 0x20000007ff0c7230 */ /* 0x000fca0000004100 */
[----:B------:R-:W-:-:S04]  /*6cb0*/  FMUL R7, R12, R9 ;  /* 0x000000090c077220 */ /* 0x000fc80000400000 */
[----:B------:R-:W-:-:S05]  /*6cc0*/  FFMA R7, R20, R8, R7 ;  /* 0x0000000814077223 */ /* 0x000fca0000000007 */
[----:B------:R-:W-:-:S05]  /*6cd0*/  F2FP.SATFINITE.E4M3.F32.PACK_AB_MERGE_C R7, RZ, R7, RZ ;  /* 0x00000007ff07723e */ /* 0x000fca00048070ff */
[----:B------:R0:W-:Y:S01]  /*6ce0*/  STG.E.U8 desc[UR20][R10.64+0x39], R7 ;  /* 0x000039070a007986 */ /* 0x0001e2000c101114 */
[----:B------:R-:W-:Y:S05]  /*6cf0*/  BRA `(.L_x_167) ;  /* 0x0000001000107947 */ /* 0x000fea0003800000 */
.L_x_38:
[C---:B------:R-:W-:Y:S01]  /*6d00*/  ISETP.GE.AND P0, PT, R34.reuse, 0x1, PT ;  /* 0x000000012200780c */ /* 0x040fe20003f06270 */
[-C--:B--2---:R-:W-:Y:S01]  /*6d10*/  FMUL R147, R147, R8.reuse ;  /* 0x0000000893937220 */ /* 0x084fe20000400000 */
[----:B------:R-:W-:Y:S01]  /*6d20*/  ISETP.GE.AND P2, PT, R34, 0x9, PT ;  /* 0x000000092200780c */ /* 0x000fe20003f46270 */
[-C--:B------:R-:W-:Y:S01]  /*6d30*/  FMUL R142, R142, R8.reuse ;  /* 0x000000088e8e7220 */ /* 0x080fe20000400000 */
[----:B------:R-:W-:Y:S01]  /*6d40*/  ISETP.LT.OR P1, PT, R33, 0x1, !P0 ;  /* 0x000000012100780c */ /* 0x000fe20004721670 */
[-C--:B------:R-:W-:Y:S01]  /*6d50*/  FMUL R145, R145, R8.reuse ;  /* 0x0000000891917220 */ /* 0x080fe20000400000 */
[----:B------:R-:W-:Y:S01]  /*6d60*/  F2FP.SATFINITE.E4M3.F32.PACK_AB_MERGE_C R147, RZ, R147, RZ ;  /* 0x00000093ff93723e */ /* 0x000fe200048070ff */
[-C--:B------:R-:W-:Y:S01]  /*6d70*/  FMUL R140, R140, R8.reuse ;  /* 0x000000088c8c7220 */ /* 0x080fe20000400000 */
[----:B------:R-:W-:Y:S01]  /*6d80*/  ISETP.LT.OR P4, PT, R33, 0x2, !P0 ;  /* 0x000000022100780c */ /* 0x000fe20004781670 */
[-C--:B------:R-:W-:Y:S01]  /*6d90*/  FMUL R143, R143, R8.reuse ;  /* 0x000000088f8f7220 */ /* 0x080fe20000400000 */
[C---:B------:R-:W-:Y:S01]  /*6da0*/  ISETP.LT.OR P5, PT, R33.reuse, 0x1, !P2 ;  /* 0x000000012100780c */ /* 0x040fe200057a1670 */
[-C--:B------:R-:W-:Y:S01]  /*6db0*/  FMUL R138, R138, R8.reuse ;  /* 0x000000088a8a7220 */ /* 0x080fe20000400000 */
[----:B------:R-:W-:Y:S01]  /*6dc0*/  ISETP.LT.OR P6, PT, R33, 0x2, !P2 ;  /* 0x000000022100780c */ /* 0x000fe200057c1670 */
[----:B------:R-:W-:Y:S01]  /*6dd0*/  FMUL R141, R141, R8 ;  /* 0x000000088d8d7220 */ /* 0x000fe20000400000 */
[----:B------:R-:W-:Y:S01]  /*6de0*/  F2FP.SATFINITE.E4M3.F32.PACK_AB_MERGE_C R7, RZ, R142, RZ ;  /* 0x0000008eff07723e */ /* 0x000fe200048070ff */
[-C--:B------:R-:W-:Y:S01]  /*6df0*/  FMUL R136, R136, R8.reuse ;  /* 0x0000000888887220 */ /* 0x080fe20000400000 */
[----:B------:R-:W-:Y:S01]  /*6e00*/  F2FP.SATFINITE.E4M3.F32.PACK_AB_MERGE_C R145, RZ, R145, RZ ;  /* 0x00000091ff91723e */ /* 0x000fe200048070ff */
[----:B------:R-:W-:Y:S01]  /*6e10*/  @!P1 STG.E.U8 desc[UR20][R16.64], R147 ;  /* 0x0000009310009986 */ /* 0x000fe2000c101114 */
[----:B------:R-:W-:Y:S01]  /*6e20*/  ISETP.LT.OR P1, PT, R33, 0x9, !P0 ;  /* 0x000000092100780c */ /* 0x000fe20004721670 */
[----:B------:R-:W-:Y:S01]  /*6e30*/  FMUL R139, R139, R8 ;  /* 0x000000088b8b7220 */ /* 0x000fe20000400000 */
[----:B------:R-:W-:Y:S01]  /*6e40*/  F2FP.SATFINITE.E4M3.F32.PACK_AB_MERGE_C R25, RZ, R140, RZ ;  /* 0x0000008cff19723e */ /* 0x000fe200048070ff */
[----:B------:R0:W-:Y:S01]  /*6e50*/  @!P4 STG.E.U8 desc[UR20][R16.64+0x1], R7 ;  /* 0x000001071000c986 */ /* 0x0001e2000c101114 */
[----:B------:R-:W-:Y:S01]  /*6e60*/  F2FP.SATFINITE.E4M3.F32.PACK_AB_MERGE_C R143, RZ, R143, RZ ;  /* 0x0000008fff8f723e */ /* 0x000fe200048070ff */
[-C--:B------:R-:W-:Y:S01]  /*6e70*/  FMUL R134, R134, R8.reuse ;  /* 0x0000000886867220 */ /* 0x080fe20000400000 */
[C---:B------:R-:W-:Y:S01]  /*6e80*/  ISETP.LT.OR P4, PT, R33.reuse, 0xa, !P0 ;  /* 0x0000000a2100780c */ /* 0x040fe20004781670 */
[----:B------:R-:W-:Y:S01]  /*6e90*/  @!P5 STG.E.U8 desc[UR20][R14.64], R145 ;  /* 0x000000910e00d986 */ /* 0x000fe2000c101114 */
[----:B------:R-:W-:Y:S01]  /*6ea0*/  ISETP.LT.OR P5, PT, R33, 0x9, !P2 ;  /* 0x000000092100780c */ /* 0x000fe200057a1670 */
[-C--:B------:R-:W-:Y:S01]  /*6eb0*/  FMUL R137, R137, R8.reuse ;  /* 0x0000000889897220 */ /* 0x080fe20000400000 */
[----:B------:R-:W-:Y:S01]  /*6ec0*/  F2FP.SATFINITE.E4M3.F32.PACK_AB_MERGE_C R141, RZ, R141, RZ ;  /* 0x0000008dff8d723e */ /* 0x000fe200048070ff */
[----:B------:R1:W-:Y:S01]  /*6ed0*/  @!P6 STG.E.U8 desc[UR20][R14.64+0x1], R25 ;  /* 0x000001190e00e986 */ /* 0x0003e2000c101114 */
[C---:B------:R-:W-:Y:S01]  /*6ee0*/  ISETP.LT.OR P6, PT, R33.reuse, 0xa, !P2 ;  /* 0x0000000a2100780c */ /* 0x040fe200057c1670 */
[-C--:B------:R-:W-:Y:S01]  /*6ef0*/  FMUL R132, R132, R8.reuse ;  /* 0x0000000884847220 */ /* 0x080fe20000400000 */
[----:B------:R-:W-:Y:S01]  /*6f00*/  F2FP.SATFINITE.E4M3.F32.PACK_AB_MERGE_C R139, RZ, R139, RZ ;  /* 0x0000008bff8b723e */ /* 0x000fe200048070ff */
[----:B------:R-:W-:Y:S01]  /*6f10*/  @!P1 STG.E.U8 desc[UR20][R16.64+0x8], R143 ;  /* 0x0000088f10009986 */ /* 0x000fe2000c101114 */
[----:B------:R-:W-:Y:S01]  /*6f20*/  ISETP.LT.OR P1, PT, R33, 0x11, !P0 ;  /* 0x000000112100780c */ /* 0x000fe20004721670 */
[----:B------:R-:W-:Y:S01]  /*6f30*/  FMUL R135, R135, R8 ;  /* 0x0000000887877220 */ /* 0x000fe20000400000 */
[----:B0-----:R-:W-:Y:S01]  /*6f40*/  F2FP.SATFINITE.E4M3.F32.PACK_AB_MERGE_C R7, RZ, R138, RZ ;  /* 0x0000008aff07723e */ /* 0x001fe200048070ff */
[-C--:B------:R-:W-:Y:S01]  /*6f50*/  FMUL R130, R130, R8.reuse ;  /* 0x0000000882827220 */ /* 0x080fe20000400000 */
[----:B------:R-:W-:Y:S01]  /*6f60*/  F2FP.SATFINITE.E4M3.F32.PACK_AB_MERGE_C R137, RZ, R137, RZ ;  /* 0x00000089ff89723e */ /* 0x000fe200048070ff */
[----:B------:R-:W-:Y:S01]  /*6f70*/  FMUL R133, R133, R8 ;  /* 0x0000000885857220 */ /* 0x000fe20000400000 */
[----:B------:R-:W-:Y:S01]  /*6f80*/  F2FP.SATFINITE.E4M3.F32.PACK_AB_MERGE_C R135, RZ, R135, RZ ;  /* 0x00000087ff87723e */ /* 0x000fe200048070ff */
[----:B------:R0:W-:Y:S01]  /*6f90*/  @!P4 STG.E.U8 desc[UR20][R16.64+0x9], R7 ;  /* 0x000009071000c986 */ /* 0x0001e2000c101114 */
[----:B-1----:R-:W-:Y:S01]  /*6fa0*/  F2FP.SATFINITE.E4M3.F32.PACK_AB_MERGE_C R25, RZ, R136, RZ ;  /* 0x00000088ff19723e */ /* 0x002fe200048070ff */
        /* <DEDUP_REMOVED lines=15> */
[-C--:B------:R-:W-:Y:S01]  /*70a0*/  FMUL R127, R127, R8.reuse ;  /* 0x000000087f7f7220 */ /* 0x080fe20000400000 */
[----:B------:R-:W-:Y:S01]  /*70b0*/  FMUL R122, R122, R8 ;  /* 0x000000087a7a7220 */ /* 0x000fe20000400000 */
[----:B------:R-:W-:Y:S01]  /*70c0*/  F2FP.SATFINITE.E4M3.F32.PACK_AB_MERGE_C R129, RZ, R129, RZ ;  /* 0x00000081ff81723e */ /* 0x000fe200048070ff */
[----:B------:R0:W-:Y:S01]  /*70d0*/  @!P4 STG.E.U8 desc[UR20][R16.64+0x11], R7 ;  /* 0x000011071000c986 */ /* 0x0001e2000c101114 */
[----:B-1----:R-:W-:Y:S01]  /*70e0*/  F2FP.SATFINITE.E4M3.F32.PACK_AB_MERGE_C R25, RZ, R132, RZ ;  /* 0x00000084ff19723e */ /* 0x002fe200048070ff */
[-C--:B------:R-:W-:Y:S01]  /*70f0*/  FMUL R125, R125, R8.reuse ;  /* 0x000000087d7d7220 */ /* 0x080fe20000400000 */
[C---:B------:R-:W-:Y:S01]  /*7100*/  ISETP.LT.OR P4, PT, R33.reuse, 0x1a, !P0 ;  /* 0x0000001a2100780c */ /* 0x040fe20004781670 */
[----:B------:R-:W-:Y:S01]  /*7110*/  @!P5 STG.E.U8 desc[UR20][R14.64+0x10], R137 ;  /* 0x000010890e00d986 */ /* 0x000fe2000c101114 */
[C---:B------:R-:W-:Y:S01]  /*7120*/  ISETP.LT.OR P5, PT, R33.reuse, 0x19, !P2 ;  /* 0x000000192100780c */ /* 0x040fe200057a1670 */
[-C--:B------:R-:W-:Y:S01]  /*7130*/  FMUL R120, R120, R8.reuse ;  /* 0x0000000878787220 */ /* 0x080fe20000400000 */
[----:B------:R-:W-:Y:S01]  /*7140*/  F2FP.SATFINITE.E4M3.F32.PACK_AB_MERGE_C R127, RZ, R127, RZ ;  /* 0x0000007fff7f723e */ /* 0x000fe200048070ff */
[----:B------:R1:W-:Y:S01]  /*7150*/  @!P6 STG.E.U8 desc[UR20][R14.64+0x11], R25 ;  /* 0x000011190e00e986 */ /* 0x0003e2000c101114 */
[----:B------:R-:W-:Y:S01]  /*7160*/  ISETP.LT.OR P6, PT, R33, 0x1a, !P2 ;  /* 0x0000001a2100780c */ /* 0x000fe200057c1670 */
        /* <DEDUP_REMOVED lines=8> */
[-C--:B------:R-:W-:Y:S01]  /*71f0*/  FMUL R116, R116, R8.reuse ;  /* 0x0000000874747220 */ /* 0x080fe20000400000 */
[----:B------:R-:W-:Y:S01]  /*7200*/  FMUL R114, R114, R8 ;  /* 0x0000000872727220 */ /* 0x000fe20000400000 */
[----:B-1----:R-:W-:Y:S01]  /*7210*/  F2FP.SATFINITE.E4M3.F32.PACK_AB_MERGE_C R25, RZ, R128, RZ ;  /* 0x00000080ff19723e */ /* 0x002fe200048070ff */
[----:B------:R0:W-:Y:S01]  /*7220*/  @!P4 STG.E.U8 desc[UR20][R16.64+0x19], R7 ;  /* 0x000019071000c986 */ /* 0x0001e2000c101114 */
[----:B------:R-:W-:Y:S01]  /*7230*/  ISETP.LT.OR P4, PT, R33, 0x22, !P0 ;  /* 0x000000222100780c */ /* 0x000fe20004781670 */
[-C--:B------:R-:W-:Y:S01]  /*7240*/  FMUL R119, R119, R8.reuse ;  /* 0x0000000877777220 */ /* 0x080fe20000400000 */
[----:B------:R-:W-:Y:S01]  /*7250*/  F2FP.SATFINITE.E4M3.F32.PACK_AB_MERGE_C R121, RZ, R121, RZ ;  /* 0x00000079ff79723e */ /* 0x000fe200048070ff */
[----:B------:R-:W-:Y:S01]  /*7260*/  @!P5 STG.E.U8 desc[UR20][R14.64+0x18], R133 ;  /* 0x000018850e00d986 */ /* 0x000fe2000c101114 */
[----:B------:R-:W-:Y:S01]  /*7270*/  ISETP.LT.OR P5, PT, R33, 0x21, !P2 ;  /* 0x000000212100780c */ /* 0x000fe200057a1670 */
[----:B------:R-:W-:Y:S01]  /*7280*/  FMUL R117, R117, R8 ;  /* 0x0000000875757220 */ /* 0x000fe20000400000 */
[----:B------:R-:W-:Y:S01]  /*7290*/  F2FP.SATFINITE.E4M3.F32.PACK_AB_MERGE_C R27, RZ, R114, RZ ;  /* 0x00000072ff1b723e */ /* 0x000fe200048070ff */
[----:B------:R1:W-:Y:S01]  /*72a0*/  @!P6 STG.E.U8 desc[UR20][R14.64+0x19], R25 ;  /* 0x000019190e00e986 */ /* 0x0003e2000c101114 */
[----:B------:R-:W-:Y:S01]  /*72b0*/  ISETP.LT.OR P6, PT, R33, 0x22, !P2 ;  /* 0x000000222100780c */ /* 0x000fe200057c1670 */
[-C--:B------:R-:W-:Y:S01]  /*72c0*/  FMUL R112, R112, R8.reuse ;  /* 0x0000000870707220 */ /* 0x080fe20000400000 */
[-C--:B------:R-:W-:Y:S01]  /*72d0*/  FMUL R115, R115, R8.reuse ;  /* 0x0000000873737220 */ /* 0x080fe20000400000 */
        /* <DEDUP_REMOVED lines=39> */
[-C--:B------:R-:W-:Y:S01]  /*7550*/  FMUL R103, R103, R8.reuse ;  /* 0x0000000867677220 */ /* 0x080fe20000400000 */
[----:B------:R-:W-:Y:S01]  /*7560*/  @!P1 STG.E.U8 desc[UR20][R16.64+0x30], R123 ;  /* 0x0000307b10009986 */ /* 0x000fe2000c101114 */
[----:B------:R-:W-:Y:S01]  /*7570*/  ISETP.LT.OR P1, PT, R33, 0x39, !P0 ;  /* 0x000000392100780c */ /* 0x000fe20004721670 */
[-C--:B------:R-:W-:Y:S01]  /*7580*/  FMUL R101, R101, R8.reuse ;  /* 0x0000000865657220 */ /* 0x080fe20000400000 */
[----:B------:R-:W-:Y:S01]  /*7590*/  ISETP.LT.OR P0, PT, R33, 0x3a, !P0 ;  /* 0x0000003a2100780c */ /* 0x000fe20004701670 */
[----:B------:R-:W-:Y:S01]  /*75a0*/  FMUL R96, R96, R8 ;  /* 0x0000000860607220 */ /* 0x000fe20000400000 */
[----:B0-----:R-:W-:Y:S01]  /*75b0*/  F2FP.SATFINITE.E4M3.F32.PACK_AB_MERGE_C R7, RZ, R118, RZ ;  /* 0x00000076ff07723e */ /* 0x001fe200048070ff */
[-C--:B------:R-:W-:Y:S01]  /*75c0*/  FMUL R94, R94, R8.reuse ;  /* 0x000000085e5e7220 */ /* 0x080fe20000400000 */
[----:B------:R-:W-:Y:S01]  /*75d0*/  F2FP.SATFINITE.E4M3.F32.PACK_AB_MERGE_C R105, RZ, R105, RZ ;  /* 0x00000069ff69723e */ /* 0x000fe200048070ff */
[----:B------:R-:W-:Y:S01]  /*75e0*/  FMUL R97, R97, R8 ;  /* 0x0000000861617220 */ /* 0x000fe20000400000 */
[----:B-1----:R-:W-:Y:S01]  /*75f0*/  F2FP.SATFINITE.E4M3.F32.PACK_AB_MERGE_C R25, RZ, R116, RZ ;  /* 0x00000074ff19723e */ /* 0x002fe200048070ff */
[----:B------:R0:W-:Y:S01]  /*7600*/  @!P4 STG.E.U8 desc[UR20][R16.64+0x31], R7 ;  /* 0x000031071000c986 */ /* 0x0001e2000c101114 */
[----:B------:R-:W-:Y:S01]  /*7610*/  ISETP.LT.OR P4, PT, R33, 0x39, !P2 ;  /* 0x000000392100780c */ /* 0x000fe20005781670 */
[-C--:B------:R-:W-:Y:S01]  /*7620*/  FMUL R99, R99, R8.reuse ;  /* 0x0000000863637220 */ /* 0x080fe20000400000 */
[----:B------:R-:W-:Y:S01]  /*7630*/  ISETP.LT.OR P2, PT, R33, 0x3a, !P2 ;  /* 0x0000003a2100780c */ /* 0x000fe20005741670 */
[----:B------:R-:W-:Y:S01]  /*7640*/  @!P5 STG.E.U8 desc[UR20][R14.64+0x30], R121 ;  /* 0x000030790e00d986 */ /* 0x000fe2000c101114 */
[----:B------:R-:W-:Y:S01]  /*7650*/  F2FP.SATFINITE.E4M3.F32.PACK_AB_MERGE_C R103, RZ, R103, RZ ;  /* 0x00000067ff67723e */ /* 0x000fe200048070ff */
[-C--:B------:R-:W-:Y:S01]  /*7660*/  FMUL R92, R92, R8.reuse ;  /* 0x000000085c5c7220 */ /* 0x080fe20000400000 */
[----:B------:R-:W-:Y:S01]  /*7670*/  F2FP.SATFINITE.E4M3.F32.PACK_AB_MERGE_C R101, RZ, R101, RZ ;  /* 0x00000065ff65723e */ /* 0x000fe200048070ff */
[----:B------:R-:W-:Y:S01]  /*7680*/  @!P6 STG.E.U8 desc[UR20][R14.64+0x31], R25 ;  /* 0x000031190e00e986 */ /* 0x000fe2000c101114 */
[----:B------:R-:W-:Y:S01]  /*7690*/  F2FP.SATFINITE.E4M3.F32.PACK_AB_MERGE_C R97, RZ, R97, RZ ;  /* 0x00000061ff61723e */ /* 0x000fe200048070ff */
[-C--:B------:R-:W-:Y:S01]  /*76a0*/  FMUL R88, R88, R8.reuse ;  /* 0x0000000858587220 */ /* 0x080fe20000400000 */
[-C--:B------:R-:W-:Y:S01]  /*76b0*/  FMUL R95, R95, R8.reuse ;  /* 0x000000085f5f7220 */ /* 0x080fe20000400000 */
[----:B------:R-:W-:Y:S01]  /*76c0*/  @!P0 STG.E.U8 desc[UR20][R16.64+0x39], R27 ;  /* 0x0000391b10008986 */ /* 0x000fe2000c101114 */
[----:B------:R-:W-:Y:S01]  /*76d0*/  ISETP.GE.AND P0, PT, R34, 0x81, PT ;  /* 0x000000812200780c */ /* 0x000fe20003f06270 */
[----:B------:R-:W-:Y:S01]  /*76e0*/  FMUL R93, R93, R8 ;  /* 0x000000085d5d7220 */ /* 0x000fe20000400000 */
[----:B0-----:R-:W-:Y:S01]  /*76f0*/  F2FP.SATFINITE.E4M3.F32.PACK_AB_MERGE_C R7, RZ, R112, RZ ;  /* 0x00000070ff07723e */ /* 0x001fe200048070ff */
[----:B------:R0:W-:Y:S01]  /*7700*/  @!P1 STG.E.U8 desc[UR20][R16.64+0x38], R119 ;  /* 0x0000387710009986 */ /* 0x0001e2000c101114 */
[C---:B------:R-:W-:Y:S01]  /*7710*/  ISETP.LT.OR P6, PT, R33.reuse, 0x1, !P0 ;  /* 0x000000012100780c */ /* 0x040fe200047c1670 */
[-C--:B------:R-:W-:Y:S01]  /*7720*/  FMUL R90, R90, R8.reuse ;  /* 0x000000085a5a7220 */ /* 0x080fe20000400000 */
[----:B------:R-:W-:Y:S01]  /*7730*/  ISETP.LT.OR P5, PT, R33, 0x2, !P0 ;  /* 0x000000022100780c */ /* 0x000fe200047a1670 */
[----:B------:R-:W-:Y:S01]  /*7740*/  @!P4 STG.E.U8 desc[UR20][R14.64+0x38], R117 ;  /* 0x000038750e00c986 */ /* 0x000fe2000c101114 */
[----:B------:R-:W-:Y:S01]  /*7750*/  ISETP.GE.AND P1, PT, R34, 0x89, PT ;  /* 0x000000892200780c */ /* 0x000fe20003f26270 */
[-C--:B------:R-:W-:Y:S01]  /*7760*/  FMUL R23, R23, R8.reuse ;  /* 0x0000000817177220 */ /* 0x080fe20000400000 */
[----:B------:R-:W-:Y:S01]  /*7770*/  F2FP.SATFINITE.E4M3.F32.PACK_AB_MERGE_C R99, RZ, R99, RZ ;  /* 0x00000063ff63723e */ /* 0x000fe200048070ff */
[----:B------:R1:W-:Y:S01]  /*7780*/  @!P2 STG.E.U8 desc[UR20][R14.64+0x39], R7 ;  /* 0x000039070e00a986 */ /* 0x0003e2000c101114 */
[----:B------:R-:W-:Y:S01]  /*7790*/  ISETP.LT.OR P4, PT, R33, 0x1, !P1 ;  /* 0x000000012100780c */ /* 0x000fe20004f81670 */
[-C--:B------:R-:W-:Y:S01]  /*77a0*/  FMUL R91, R91, R8.reuse ;  /* 0x000000085b5b7220 */ /* 0x080fe20000400000 */
[----:B------:R-:W-:Y:S01]  /*77b0*/  ISETP.LT.OR P2, PT, R33, 0xa, !P0 ;  /* 0x0000000a2100780c */ /* 0x000fe20004741670 */
[----:B------:R-:W-:Y:S01]  /*77c0*/  FMUL R89, R89, R8 ;  /* 0x0000000859597220 */ /* 0x000fe20000400000 */
[----:B0-----:R-:W-:Y:S01]  /*77d0*/  F2FP.SATFINITE.E4M3.F32.PACK_AB_MERGE_C R17, RZ, R110, RZ ;  /* 0x0000006eff11723e */ /* 0x001fe200048070ff */
[----:B------:R-:W-:Y:S01]  /*77e0*/  @!P6 STG.E.U8 desc[UR20][R12.64], R115 ;  /* 0x000000730c00e986 */ /* 0x000fe2000c101114 */
[C---:B------:R-:W-:Y:S01]  /*77f0*/  ISETP.LT.OR P6, PT, R33.reuse, 0x2, !P1 ;  /* 0x000000022100780c */ /* 0x040fe20004fc1670 */
[-C--:B------:R-:W-:Y:S01]  /*7800*/  FMUL R22, R22, R8.reuse ;  /* 0x0000000816167220 */ /* 0x080fe20000400000 */
[----:B------:R-:W-:Y:S01]  /*7810*/  F2FP.SATFINITE.E4M3.F32.PACK_AB_MERGE_C R95, RZ, R95, RZ ;  /* 0x0000005fff5f723e */ /* 0x000fe200048070ff */
[----:B------:R-:W-:Y:S01]  /*7820*/  @!P5 STG.E.U8 desc[UR20][R12.64+0x1], R17 ;  /* 0x000001110c00d986 */ /* 0x000fe2000c101114 */
[----:B------:R-:W-:Y:S01]  /*7830*/  ISETP.LT.OR P5, PT, R33, 0x9, !P0 ;  /* 0x000000092100780c */ /* 0x000fe200047a1670 */
[----:B------:R-:W-:Y:S01]  /*7840*/  FMUL R19, R19, R8 ;  /* 0x0000000813137220 */ /* 0x000fe20000400000 */
[----:B-1----:R-:W-:Y:S01]  /*7850*/  F2FP.SATFINITE.E4M3.F32.PACK_AB_MERGE_C R7, RZ, R108, RZ ;  /* 0x0000006cff07723e */ /* 0x002fe200048070ff */
[----:B------:R-:W-:Y:S01]  /*7860*/  @!P4 STG.E.U8 desc[UR20][R10.64], R113 ;  /* 0x000000710a00c986 */ /* 0x000fe2000c101114 */
[----:B------:R-:W-:Y:S01]  /*7870*/  F2FP.SATFINITE.E4M3.F32.PACK_AB_MERGE_C R15, RZ, R106, RZ ;  /* 0x0000006aff0f723e */ /* 0x000fe200048070ff */
[-C--:B------:R-:W-:Y:S01]  /*7880*/  FMUL R18, R18, R8.reuse ;  /* 0x0000000812127220 */ /* 0x080fe20000400000 */
[----:B------:R-:W-:Y:S01]  /*7890*/  ISETP.LT.OR P4, PT, R33, 0x9, !P1 ;  /* 0x000000092100780c */ /* 0x000fe20004f81670 */
[-C--:B------:R-:W-:Y:S01]  /*78a0*/  FMUL R21, R21, R8.reuse ;  /* 0x0000000815157220 */ /* 0x080fe20000400000 */
[----:B------:R-:W-:Y:S01]  /*78b0*/  F2FP.SATFINITE.E4M3.F32.PACK_AB_MERGE_C R93, RZ, R93, RZ ;  /* 0x0000005dff5d723e */ /* 0x000fe200048070ff */
[----:B------:R0:W-:Y:S01]  /*78c0*/  @!P6 STG.E.U8 desc[UR20][R10.64+0x1], R7 ;  /* 0x000001070a00e986 */ /* 0x0001e2000c101114 */
[C---:B------:R-:W-:Y:S01]  /*78d0*/  ISETP.LT.OR P6, PT, R33.reuse, 0xa, !P1 ;  /* 0x0000000a2100780c */ /* 0x040fe20004fc1670 */
[----:B------:R-:W-:Y:S01]  /*78e0*/  FMUL R20, R20, R8 ;  /* 0x0000000814147220 */ /* 0x000fe20000400000 */
[----:B------:R-:W-:Y:S01]  /*78f0*/  F2FP.SATFINITE.E4M3.F32.PACK_AB_MERGE_C R23, RZ, R23, RZ ;  /* 0x00000017ff17723e */ /* 0x000fe200048070ff */
[----:B------:R1:W-:Y:S01]  /*7900*/  @!P2 STG.E.U8 desc[UR20][R12.64+0x9], R15 ;  /* 0x0000090f0c00a986 */ /* 0x0003e2000c101114 */
[----:B------:R-:W-:-:S02]  /*7910*/  ISETP.LT.OR P2, PT, R33, 0x12, !P0 ;  /* 0x000000122100780c */ /* 0x000fc40004741670 */
[----:B------:R-:W-:Y:S01]  /*7920*/  F2FP.SATFINITE.E4M3.F32.PACK_AB_MERGE_C R91, RZ, R91, RZ ;  /* 0x0000005bff5b723e */ /* 0x000fe200048070ff */
[----:B------:R-:W-:Y:S01]  /*7930*/  @!P5 STG.E.U8 desc[UR20][R12.64+0x8], R109 ;  /* 0x0000086d0c00d986 */ /* 0x000fe2000c101114 */
[C---:B------:R-:W-:Y:S02]  /*7940*/  ISETP.LT.OR P5, PT, R33.reuse, 0x11, !P0 ;  /* 0x000000112100780c */ /* 0x040fe400047a1670 */
[----:B------:R-:W-:Y:S01]  /*7950*/  F2FP.SATFINITE.E4M3.F32.PACK_AB_MERGE_C R89, RZ, R89, RZ ;  /* 0x00000059ff59723e */ /* 0x000fe200048070ff */
[----:B------:R-:W-:Y:S01]  /*7960*/  @!P4 STG.E.U8 desc[UR20][R10.64+0x8], R111 ;  /* 0x0000086f0a00c986 */ /* 0x000fe2000c101114 */
[----:B0-----:R-:W-:Y:S02]  /*7970*/  F2FP.SATFINITE.E4M3.F32.PACK_AB_MERGE_C R7, RZ, R104, RZ ;  /* 0x00000068ff07723e */ /* 0x001fe400048070ff */
[C---:B------:R-:W-:Y:S02]  /*7980*/  ISETP.LT.OR P4, PT, R33.reuse, 0x11, !P1 ;  /* 0x000000112100780c */ /* 0x040fe40004f81670 */
[----:B-1----:R-:W-:Y:S01]  /*7990*/  F2FP.SATFINITE.E4M3.F32.PACK_AB_MERGE_C R15, RZ, R100, RZ ;  /* 0x00000064ff0f723e */ /* 0x002fe200048070ff */
[----:B------:R0:W-:Y:S01]  /*79a0*/  @!P6 STG.E.U8 desc[UR20][R10.64+0x9], R7 ;  /* 0x000009070a00e986 */ /* 0x0001e2000c101114 */
[----:B------:R-:W-:-:S02]  /*79b0*/  ISETP.LT.OR P6, PT, R33, 0x12, !P1 ;  /* 0x000000122100780c */ /* 0x000fc40004fc1670 */
[----:B------:R-:W-:Y:S01]  /*79c0*/  F2FP.SATFINITE.E4M3.F32.PACK_AB_MERGE_C R19, RZ, R19, RZ ;  /* 0x00000013ff13723e */ /* 0x000fe200048070ff */
[----:B------:R1:W-:Y:S01]  /*79d0*/  @!P2 STG.E.U8 desc[UR20][R12.64+0x11], R15 ;  /* 0x0000110f0c00a986 */ /* 0x0003e2000c101114 */
[C---:B------:R-:W-:Y:S02]  /*79e0*/  ISETP.LT.OR P2, PT, R33.reuse, 0x1a, !P0 ;  /* 0x0000001a2100780c */ /* 0x040fe40004741670 */
[----:B------:R-:W-:Y:S01]  /*79f0*/  F2FP.SATFINITE.E4M3.F32.PACK_AB_MERGE_C R21, RZ, R21, RZ ;  /* 0x00000015ff15723e */ /* 0x000fe200048070ff */
[----:B------:R-:W-:Y:S01]  /*7a00*/  @!P5 STG.E.U8 desc[UR20][R12.64+0x10], R107 ;  /* 0x0000106b0c00d986 */ /* 0x000fe2000c101114 */
[----:B------:R-:W-:Y:S02]  /*7a10*/  ISETP.LT.OR P5, PT, R33, 0x19, !P0 ;  /* 0x000000192100780c */ /* 0x000fe400047a1670 */
[----:B------:R-:W-:Y:S01]  /*7a20*/  F2FP.SATFINITE.E4M3.F32.PACK_AB_MERGE_C R17, RZ, R20, RZ ;  /* 0x00000014ff11723e */ /* 0x000fe200048070ff */
[----:B------:R-:W-:Y:S01]  /*7a30*/  @!P4 STG.E.U8 desc[UR20][R10.64+0x10], R105 ;  /* 0x000010690a00c986 */ /* 0x000fe2000c101114 */
[----:B0-----:R-:W-:-:S02]  /*7a40*/  F2FP.SATFINITE.E4M3.F32.PACK_AB_MERGE_C R7, RZ, R102, RZ ;  /* 0x00000066ff07723e */ /* 0x001fc400048070ff */
[C---:B------:R-:W-:Y:S02]  /*7a50*/  ISETP.LT.OR P4, PT, R33.reuse, 0x19, !P1 ;  /* 0x000000192100780c */ /* 0x040fe40004f81670 */
[----:B-1----:R-:W-:Y:S01]  /*7a60*/  F2FP.SATFINITE.E4M3.F32.PACK_AB_MERGE_C R15, RZ, R98, RZ ;  /* 0x00000062ff0f723e */ /* 0x002fe200048070ff */
[----:B------:R0:W-:Y:S01]  /*7a70*/  @!P6 STG.E.U8 desc[UR20][R10.64+0x11], R7 ;  /* 0x000011070a00e986 */ /* 0x0001e2000c101114 */
[----:B------:R-:W-:-:S03]  /*7a80*/  ISETP.LT.OR P6, PT, R33, 0x1a, !P1 ;  /* 0x0000001a2100780c */ /* 0x000fc60004fc1670 */
[----:B------:R1:W-:Y:S01]  /*7a90*/  @!P2 STG.E.U8 desc[UR20][R12.64+0x19], R15 ;  /* 0x0000190f0c00a986 */ /* 0x0003e2000c101114 */
[----:B------:R-:W-:-:S03]  /*7aa0*/  ISETP.LT.OR P2, PT, R33, 0x22, !P0 ;  /* 0x000000222100780c */ /* 0x000fc60004741670 */
[----:B------:R-:W-:Y:S01]  /*7ab0*/  @!P5 STG.E.U8 desc[UR20][R12.64+0x18], R103 ;  /* 0x000018670c00d986 */ /* 0x000fe2000c101114 */
[C---:B------:R-:W-:Y:S02]  /*7ac0*/  ISETP.LT.OR P5, PT, R33.reuse, 0x21, !P0 ;  /* 0x000000212100780c */ /* 0x040fe400047a1670 */
[----:B0-----:R-:W-:Y:S01]  /*7ad0*/  F2FP.SATFINITE.E4M3.F32.PACK_AB_MERGE_C R7, RZ, R96, RZ ;  /* 0x00000060ff07723e */ /* 0x001fe200048070ff */
[----:B------:R-:W-:Y:S01]  /*7ae0*/  @!P4 STG.E.U8 desc[UR20][R10.64+0x18], R101 ;  /* 0x000018650a00c986 */ /* 0x000fe2000c101114 */
        /* <DEDUP_REMOVED lines=25> */
[C---:B------:R-:W-:Y:S02]  /*7c80*/  ISETP.LT.OR P2, PT, R33.reuse, 0x39, !P0 ;  /* 0x000000392100780c */ /* 0x040fe40004741670 */
[C---:B------:R-:W-:Y:S01]  /*7c90*/  ISETP.LT.OR P0, PT, R33.reuse, 0x3a, !P0 ;  /* 0x0000003a2100780c */ /* 0x040fe20004701670 */
[----:B------:R1:W-:Y:S01]  /*7ca0*/  @!P5 STG.E.U8 desc[UR20][R12.64+0x30], R91 ;  /* 0x0000305b0c00d986 */ /* 0x0003e2000c101114 */
[C---:B------:R-:W-:Y:S02]  /*7cb0*/  ISETP.LT.OR P5, PT, R33.reuse, 0x39, !P1 ;  /* 0x000000392100780c */ /* 0x040fe40004fa1670 */
[----:B------:R-:W-:Y:S01]  /*7cc0*/  ISETP.LT.OR P1, PT, R33, 0x3a, !P1 ;  /* 0x0000003a2100780c */ /* 0x000fe20004f21670 */
[----:B------:R1:W-:Y:S01]  /*7cd0*/  @!P4 STG.E.U8 desc[UR20][R10.64+0x30], R89 ;  /* 0x000030590a00c986 */ /* 0x0003e2000c101114 */
[----:B0-----:R-:W-:-:S05]  /*7ce0*/  F2FP.SATFINITE.E4M3.F32.PACK_AB_MERGE_C R7, RZ, R22, RZ ;  /* 0x00000016ff07723e */ /* 0x001fca00048070ff */
[----:B------:R1:W-:Y:S04]  /*7cf0*/  @!P6 STG.E.U8 desc[UR20][R10.64+0x31], R7 ;  /* 0x000031070a00e986 */ /* 0x0003e8000c101114 */
[----:B------:R1:W-:Y:S04]  /*7d00*/  @!P2 STG.E.U8 desc[UR20][R12.64+0x38], R19 ;  /* 0x000038130c00a986 */ /* 0x0003e8000c101114 */
[----:B------:R1:W-:Y:S04]  /*7d10*/  @!P0 STG.E.U8 desc[UR20][R12.64+0x39], R15 ;  /* 0x0000390f0c008986 */ /* 0x0003e8000c101114 */
[----:B------:R1:W-:Y:S04]  /*7d20*/  @!P5 STG.E.U8 desc[UR20][R10.64+0x38], R21 ;  /* 0x000038150a00d986 */ /* 0x0003e8000c101114 */
[----:B------:R1:W-:Y:S02]  /*7d30*/  @!P1 STG.E.U8 desc[UR20][R10.64+0x39], R17 ;  /* 0x000039110a009986 */ /* 0x0003e4000c101114 */
.L_x_167:
[----:B------:R-:W-:Y:S05]  /*7d40*/  BSYNC B0 ;  /* 0x0000000000007941 */ /* 0x000fea0003800000 */
.L_x_37:
[----:B------:R-:W-:Y:S01]  /*7d50*/  ULDC UR6, c[0x0][0xc] ;  /* 0x0000030000067ab9 */ /* 0x000fe20000000800 */
[----:B------:R-:W-:Y:S01]  /*7d60*/  ULDC UR7, c[0x0][0x10] ;  /* 0x0000040000077ab9 */ /* 0x000fe20000000800 */
[----:B01---5:R-:W0:Y:S01]  /*7d70*/  LDC R7, c[0x0][0x14] ;  /* 0x00000500ff077b82 */ /* 0x023e220000000800 */
[----:B------:R-:W-:Y:S01]  /*7d80*/  UIMAD.WIDE.U32 UR6, UR6, UR7, URZ ;  /* 0x00000007060672a5 */ /* 0x000fe2000f8e003f */
[----:B------:R-:W-:Y:S01]  /*7d90*/  PRMT R10, RZ, 0x7610, R10 ;  /* 0x00007610ff0a7816 */ /* 0x000fe2000000000a */
[----:B------:R-:W-:-:S04]  /*7da0*/  IMAD.MOV.U32 R11, RZ, RZ, -0x1 ;  /* 0xffffffffff0b7424 */ /* 0x000fc800078e00ff */
[----:B0-----:R-:W-:-:S04]  /*7db0*/  IMAD.WIDE.U32 R2, R7, UR6, R2 ;  /* 0x0000000607027c25 */ /* 0x001fc8000f8e0002 */
[----:B------:R-:W-:Y:S01]  /*7dc0*/  IMAD R7, R7, UR7, RZ ;  /* 0x0000000707077c24 */ /* 0x000fe2000f8e02ff */
[----:B------:R-:W-:Y:S02]  /*7dd0*/  ULDC.64 UR6, c[0x0][0x650] ;  /* 0x0001940000067ab9 */ /* 0x000fe40000000a00 */
[----:B------:R-:W-:Y:S01]  /*7de0*/  ISETP.GE.U32.AND P0, PT, R2, UR6, PT ;  /* 0x0000000602007c0c */ /* 0x000fe2000bf06070 */
[----:B------:R-:W-:Y:S02]  /*7df0*/  IMAD.IADD R3, R3, 0x1, R7 ;  /* 0x0000000103037824 */ /* 0x000fe400078e0207 */
[----:B------:R-:W-:-:S03]  /*7e00*/  IMAD.MOV.U32 R7, RZ, RZ, -0x1 ;  /* 0xffffffffff077424 */ /* 0x000fc600078e00ff */
[----:B------:R-:W-:-:S13]  /*7e10*/  ISETP.GE.U32.AND.EX P0, PT, R3, UR7, PT, P0 ;  /* 0x0000000703007c0c */ /* 0x000fda000bf06100 */
[----:B------:R-:W-:Y:S05]  /*7e20*/  @P0 BRA `(.L_x_168) ;  /* 0x0000000400600947 */ /* 0x000fea0003800000 */
[----:B------:R-:W0:Y:S01]  /*7e30*/  S2R R22, SR_CTAID.X ;  /* 0x0000000000167919 */ /* 0x000e220000002500 */
[----:B------:R-:W1:Y:S01]  /*7e40*/  LDC.64 R16, c[0x0][0x628] ;  /* 0x00018a00ff107b82 */ /* 0x000e620000000a00 */
[----:B------:R-:W-:Y:S01]  /*7e50*/  ULDC UR6, c[0x0][0x150] ;  /* 0x0000540000067ab9 */ /* 0x000fe20000000800 */
[----:B--234-:R-:W-:Y:S01]  /*7e60*/  IMAD.MOV.U32 R14, RZ, RZ, R2 ;  /* 0x000000ffff0e7224 */ /* 0x01cfe200078e0002 */
[----:B------:R-:W2:Y:S01]  /*7e70*/  S2R R24, SR_CTAID.Y ;  /* 0x0000000000187919 */ /* 0x000ea20000002600 */
[----:B------:R-:W-:-:S04]  /*7e80*/  IMAD.MOV.U32 R15, RZ, RZ, R3 ;  /* 0x000000ffff0f7224 */ /* 0x000fc800078e0003 */
[----:B------:R-:W3:Y:S08]  /*7e90*/  LDC R25, c[0x0][0x144] ;  /* 0x00005100ff197b82 */ /* 0x000ef00000000800 */
[----:B------:R-:W4:Y:S08]  /*7ea0*/  LDC R18, c[0x0][0x630] ;  /* 0x00018c00ff127b82 */ /* 0x000f300000000800 */
[----:B------:R-:W2:Y:S01]  /*7eb0*/  LDC.64 R20, c[0x0][0x620] ;  /* 0x00018800ff147b82 */ /* 0x000ea20000000a00 */
[----:B-1----:R-:W-:-:S04]  /*7ec0*/  ISETP.NE.U32.AND P0, PT, R16, RZ, PT ;  /* 0x000000ff1000720c */ /* 0x002fc80003f05070 */
[----:B------:R-:W-:Y:S02]  /*7ed0*/  ISETP.NE.AND.EX P0, PT, R17, RZ, PT, P0 ;  /* 0x000000ff1100720c */ /* 0x000fe40003f05300 */
[----:B0-----:R-:W-:-:S05]  /*7ee0*/  I2FP.F32.U32 R7, R22 ;  /* 0x0000001600077245 */ /* 0x001fca0000201000 */
[----:B------:R-:W-:-:S04]  /*7ef0*/  FMUL R7, R7, UR6 ;  /* 0x0000000607077c20 */ /* 0x000fc80008400000 */
[----:B------:R0:W1:Y:S02]  /*7f00*/  F2I.U32.TRUNC.NTZ R23, R7 ;  /* 0x0000000700177305 */ /* 0x000064000020f000 */
[----:B---34-:R-:W-:Y:S05]  /*7f10*/  @!P0 BRA `(.L_x_169) ;  /* 0x0000000000288947 */ /* 0x018fea0003800000 */
[----:B0-----:R-:W0:Y:S02]  /*7f20*/  LDC R7, c[0x0][0x634] ;  /* 0x00018d00ff077b82 */ /* 0x001e240000000800 */
        /* <DEDUP_REMOVED lines=9> */
.L_x_169:
[-CC-:B------:R-:W-:Y:S01]  /*7fc0*/  SHF.R.U64 R19, R14, R18.reuse, R15.reuse ;  /* 0x000000120e137219 */ /* 0x180fe2000000120f */
[----:B------:R-:W3:Y:S01]  /*7fd0*/  LDC.64 R30, c[0x0][0x640] ;  /* 0x00019000ff1e7b82 */ /* 0x000ee20000000a00 */
[----:B0-----:R-:W-:Y:S01]  /*7fe0*/  SHF.R.U32.HI R7, RZ, R18, R15 ;  /* 0x00000012ff077219 */ /* 0x001fe2000001160f */
[----:B-1----:R-:W-:Y:S01]  /*7ff0*/  IMAD.MOV R23, RZ, RZ, -R23 ;  /* 0x000000ffff177224 */ /* 0x002fe200078e0a17 */
[----:B------:R-:W-:Y:S01]  /*8000*/  IADD3 R13, P0, RZ, -R19, RZ ;  /* 0x80000013ff0d7210 */ /* 0x000fe20007f1e0ff */
[----:B------:R-:W-:Y:S02]  /*8010*/  ULDC UR6, c[0x0][0x154] ;  /* 0x0000550000067ab9 */ /* 0x000fe40000000800 */
[----:B------:R-:W-:Y:S02]  /*8020*/  IMAD R25, R25, R23, R22 ;  /* 0x0000001719197224 */ /* 0x000fe400078e0216 */
[----:B------:R-:W0:Y:S01]  /*8030*/  LDC R14, c[0x0][0x618] ;  /* 0x00018600ff0e7b82 */ /* 0x000e220000000800 */
[----:B------:R-:W-:-:S02]  /*8040*/  IMAD.X R7, RZ, RZ, ~R7, P0 ;  /* 0x000000ffff077224 */ /* 0x000fc400000e0e07 */
[----:B--2---:R-:W-:-:S04]  /*8050*/  IMAD.WIDE.U32 R10, R13, R20, R2 ;  /* 0x000000140d0a7225 */ /* 0x004fc800078e0002 */
[----:B------:R-:W-:Y:S01]  /*8060*/  IMAD R12, R7, R20, RZ ;  /* 0x00000014070c7224 */ /* 0x000fe200078e02ff */
[----:B------:R-:W1:Y:S03]  /*8070*/  LDC R26, c[0x0][0x608] ;  /* 0x00018200ff1a7b82 */ /* 0x000e660000000800 */
[----:B------:R-:W-:Y:S02]  /*8080*/  IMAD R7, R13, R21, R12 ;  /* 0x000000150d077224 */ /* 0x000fe400078e020c */
[----:B------:R-:W-:Y:S02]  /*8090*/  IMAD.MOV.U32 R13, RZ, RZ, 0x1 ;  /* 0x00000001ff0d7424 */ /* 0x000fe400078e00ff */
[----:B------:R-:W-:Y:S01]  /*80a0*/  IMAD.IADD R7, R11, 0x1, R7 ;  /* 0x000000010b077824 */ /* 0x000fe200078e0207 */
[----:B------:R-:W2:Y:S01]  /*80b0*/  LDC R28, c[0x0][0x658] ;  /* 0x00019600ff1c7b82 */ /* 0x000ea20000000800 */
[----:B------:R-:W-:-:S02]  /*80c0*/  I2FP.F32.U32 R11, R24 ;  /* 0x00000018000b7245 */ /* 0x000fc40000201000 */
[----:B---3--:R-:W-:-:S03]  /*80d0*/  ISETP.NE.U32.AND P0, PT, R30, RZ, PT ;  /* 0x000000ff1e00720c */ /* 0x008fc60003f05070 */
[----:B------:R-:W-:Y:S01]  /*80e0*/  FMUL R12, R11, UR6 ;  /* 0x000000060b0c7c20 */ /* 0x000fe20008400000 */
[----:B------:R-:W-:Y:S01]  /*80f0*/  ISETP.NE.AND.EX P0, PT, R31, RZ, PT, P0 ;  /* 0x000000ff1f00720c */ /* 0x000fe20003f05300 */
[----:B------:R-:W3:Y:S01]  /*8100*/  LDC R23, c[0x0][0x148] ;  /* 0x00005200ff177b82 */ /* 0x000ee20000000800 */
[-CC-:B0-----:R-:W-:Y:S01]  /*8110*/  SHF.R.U64 R18, R10, R14.reuse, R7.reuse ;  /* 0x0000000e0a127219 */ /* 0x181fe20000001207 */
[----:B------:R0:W4:Y:S01]  /*8120*/  F2I.U32.TRUNC.NTZ R20, R12 ;  /* 0x0000000c00147305 */ /* 0x000122000020f000 */
[----:B------:R-:W-:Y:S01]  /*8130*/  SHF.R.U32.HI R7, RZ, R14, R7 ;  /* 0x0000000eff077219 */ /* 0x000fe20000011607 */
[----:B------:R-:W-:-:S04]  /*8140*/  IMAD.MOV.U32 R11, RZ, RZ, -0x1 ;  /* 0xffffffffff0b7424 */ /* 0x000fc800078e00ff */
[----:B------:R-:W0:Y:S01]  /*8150*/  LDC R22, c[0x0][0x600] ;  /* 0x00018000ff167b82 */ /* 0x000e220000000800 */
[-CC-:B-1----:R-:W-:Y:S02]  /*8160*/  SHF.R.U64 R16, R18, R26.reuse, R7.reuse ;  /* 0x0000001a12107219 */ /* 0x182fe40000001207 */
[----:B------:R-:W-:-:S05]  /*8170*/  SHF.R.U32.HI R7, RZ, R26, R7 ;  /* 0x0000001aff077219 */ /* 0x000fca0000011607 */
[----:B------:R-:W1:Y:S01]  /*8180*/  LDC R29, c[0x0][0x648] ;  /* 0x00019200ff1d7b82 */ /* 0x000e620000000800 */
[-C--:B--2---:R-:W-:Y:S02]  /*8190*/  SHF.L.U32 R10, R11, R28.reuse, RZ ;  /* 0x0000001c0b0a7219 */ /* 0x084fe400000006ff */
[-CC-:B------:R-:W-:Y:S02]  /*81a0*/  SHF.R.U64 R21, R16, R28.reuse, R7.reuse ;  /* 0x0000001c10157219 */ /* 0x180fe40000001207 */
[----:B------:R-:W-:Y:S02]  /*81b0*/  SHF.R.U32.HI R11, RZ, R28, R7 ;  /* 0x0000001cff0b7219 */ /* 0x000fe40000011607 */
[----:B------:R-:W-:Y:S01]  /*81c0*/  LOP3.LUT R27, RZ, R10, RZ, 0x33, !PT ;  /* 0x0000000aff1b7212 */ /* 0x000fe200078e33ff */
[----:B------:R-:W2:Y:S01]  /*81d0*/  LDC R33, c[0x0][0x638] ;  /* 0x00018e00ff217b82 */ /* 0x000ea20000000800 */
[----:B------:R-:W-:Y:S01]  /*81e0*/  SHF.L.U32 R28, R13, R28, RZ ;  /* 0x0000001c0d1c7219 */ /* 0x000fe200000006ff */
[----:B------:R-:W-:-:S06]  /*81f0*/  IMAD.MOV.U32 R10, RZ, RZ, R21 ;  /* 0x000000ffff0a7224 */ /* 0x000fcc00078e0015 */
[----:B------:R-:W0:Y:S01]  /*8200*/  LDC R34, c[0x0][0x610] ;  /* 0x00018400ff227b82 */ /* 0x000e220000000800 */
[----:B----4-:R-:W-:Y:S05]  /*8210*/  @!P0 BRA `(.L_x_170) ;  /* 0x0000000000288947 */ /* 0x010fea0003800000 */
[----:B------:R-:W4:Y:S02]  /*8220*/  LDC R10, c[0x0][0x64c] ;  /* 0x00019300ff0a7b82 */ /* 0x000f240000000800 */
[----:B----4-:R-:W-:-:S05]  /*8230*/  IADD3 R7, P0, R21, R10, RZ ;  /* 0x0000000a15077210 */ /* 0x010fca0007f1e0ff */
[----:B------:R-:W-:-:S04]  /*8240*/  IMAD.X R17, RZ, RZ, R11, P0 ;  /* 0x000000ffff117224 */ /* 0x000fc800000e060b */
[----:B------:R-:W-:-:S04]  /*8250*/  IMAD.WIDE.U32 R10, R17, R30, RZ ;  /* 0x0000001e110a7225 */ /* 0x000fc800078e00ff */
[----:B0-----:R-:W-:-:S04]  /*8260*/  IMAD.WIDE.U32 R12, P0, R7, R31, R10 ;  /* 0x0000001f070c7225 */ /* 0x001fc8000780000a */
[----:B------:R-:W-:-:S04]  /*8270*/  IMAD.WIDE.U32 R10, R7, R30, RZ ;  /* 0x0000001e070a7225 */ /* 0x000fc800078e00ff */
[----:B------:R-:W-:Y:S01]  /*8280*/  IMAD.X R15, RZ, RZ, RZ, P0 ;  /* 0x000000ffff0f7224 */ /* 0x000fe200000e06ff */
[----:B------:R-:W-:Y:S01]  /*8290*/  IADD3 RZ, P0, R11, R12, RZ ;  /* 0x0000000c0bff7210 */ /* 0x000fe20007f1e0ff */
[----:B------:R-:W-:-:S04]  /*82a0*/  IMAD.MOV.U32 R14, RZ, RZ, R13 ;  /* 0x000000ffff0e7224 */ /* 0x000fc800078e000d */
[----:B------:R-:W-:-:S08]  /*82b0*/  IMAD.WIDE.U32.X R10, R17, R31, R14, P0 ;  /* 0x0000001f110a7225 */ /* 0x000fd000000e040e */
.L_x_170:
[----:B-1----:R-:W-:Y:S01]  /*82c0*/  SHF.R.U64 R7, R10, R29, R11 ;  /* 0x0000001d0a077219 */ /* 0x002fe2000000120b */
[----:B0-----:R-:W-:Y:S01]  /*82d0*/  VIADD R11, R22, 0xffffffff ;  /* 0xffffffff160b7836 */ /* 0x001fe20000000000 */
[----:B------:R-:W-:Y:S01]  /*82e0*/  LOP3.LUT R32, R16, R27, RZ, 0xc0, !PT ;  /* 0x0000001b10207212 */ /* 0x000fe200078ec0ff */
[----:B------:R-:W-:Y:S02]  /*82f0*/  IMAD.MOV R20, RZ, RZ, -R20 ;  /* 0x000000ffff147224 */ /* 0x000fe400078e0a14 */
[----:B------:R-:W-:Y:S01]  /*8300*/  IMAD.MOV R10, RZ, RZ, -R7 ;  /* 0x000000ffff0a7224 */ /* 0x000fe200078e0a07 */
[----:B------:R-:W-:Y:S01]  /*8310*/  LOP3.LUT R18, R18, R11, RZ, 0xc0, !PT ;  /* 0x0000000b12127212 */ /* 0x000fe200078ec0ff */
[----:B------:R-:W-:Y:S02]  /*8320*/  IMAD R32, R28, R7, R32 ;  /* 0x000000071c207224 */ /* 0x000fe400078e0220 */
[----:B---3--:R-:W-:Y:S02]  /*8330*/  @P3 IMAD R25, R23, R20, R24 ;  /* 0x0000001417193224 */ /* 0x008fe400078e0218 */
[----:B--2---:R-:W-:-:S02]  /*8340*/  IMAD R7, R10, R33, R21 ;  /* 0x000000210a077224 */ /* 0x004fc400078e0215 */
[----:B------:R-:W-:Y:S02]  /*8350*/  IMAD R32, R32, R34, R25 ;  /* 0x0000002220207224 */ /* 0x000fe400078e0219 */
[----:B------:R-:W-:Y:S02]  /*8360*/  IMAD R7, R7, R22, R18 ;  /* 0x0000001607077224 */ /* 0x000fe400078e0212 */
[----:B------:R-:W-:-:S03]  /*8370*/  IMAD.MOV.U32 R10, RZ, RZ, 0x1 ;  /* 0x00000001ff0a7424 */ /* 0x000fc600078e00ff */
[----:B------:R-:W-:Y:S02]  /*8380*/  SEL R11, R7, R32, !P3 ;  /* 0x00000020070b7207 */ /* 0x000fe40005800000 */
[----:B------:R-:W-:Y:S01]  /*8390*/  SEL R32, R32, R7, !P3 ;  /* 0x0000000720207207 */ /* 0x000fe20005800000 */
[----:B------:R-:W-:-:S07]  /*83a0*/  IMAD.MOV.U32 R7, RZ, RZ, R19 ;  /* 0x000000ffff077224 */ /* 0x000fce00078e0013 */
.L_x_168:
[----:B------:R-:W-:Y:S01]  /*83b0*/  LOP3.LUT P0, RZ, R10, 0xff, RZ, 0xc0, !PT ;  /* 0x000000ff0aff7812 */ /* 0x000fe2000780c0ff */
[----:B------:R-:W-:-:S12]  /*83c0*/  IMAD.MOV.U32 R10, RZ, RZ, R32 ;  /* 0x000000ffff0a7224 */ /* 0x000fd800078e0020 */
[----:B------:R-:W-:Y:S05]  /*83d0*/  @P0 BRA `(.L_x_171) ;  /* 0xffffff8c00940947 */ /* 0x000fea000383ffff */
[----:B------:R-:W-:Y:S05]  /*83e0*/  EXIT ;  /* 0x000000000000794d */ /* 0x000fea0003800000 */
.L_x_7:
[----:B0-----:R-:W-:Y:S01]  /*83f0*/  ULDC.64 UR4, c[0x0][0x650] ;  /* 0x0001940000047ab9 */ /* 0x001fe20000000a00 */
        /* <DEDUP_REMOVED lines=25> */
.L_x_173:
[----:B------:R-:W0:Y:S01]  /*8590*/  LDC.64 R28, c[0x0][0x640] ;  /* 0x00019000ff1c7b82 */ /* 0x000e220000000a00 */
[-CC-:B------:R-:W-:Y:S01]  /*85a0*/  SHF.R.U64 R21, R16, R6.reuse, R17.reuse ;  /* 0x0000000610157219 */ /* 0x180fe20000001211 */
[----:B------:R-:W-:Y:S01]  /*85b0*/  IMAD.MOV.U32 R31, RZ, RZ, 0x1 ;  /* 0x00000001ff1f7424 */ /* 0x000fe200078e00ff */
[----:B------:R-:W-:Y:S02]  /*85c0*/  SHF.R.U32.HI R5, RZ, R6, R17 ;  /* 0x00000006ff057219 */ /* 0x000fe40000011611 */
        /* <DEDUP_REMOVED lines=9> */
[----:B0-----:R-:W-:Y:S01]  /*8660*/  ISETP.NE.U32.AND P0, PT, R28, RZ, PT ;  /* 0x000000ff1c00720c */ /* 0x001fe20003f05070 */
[----:B------:R-:W-:-:S03]  /*8670*/  IMAD.MOV.U32 R11, RZ, RZ, -0x1 ;  /* 0xffffffffff0b7424 */ /* 0x000fc600078e00ff */
[----:B------:R-:W-:Y:S02]  /*8680*/  ISETP.NE.AND.EX P0, PT, R29, RZ, PT, P0 ;  /* 0x000000ff1d00720c */ /* 0x000fe40003f05300 */
[----:B------:R-:W0:Y:S01]  /*8690*/  LDC R24, c[0x0][0x600] ;  /* 0x00018000ff187b82 */ /* 0x000e220000000800 */
[-CC-:B-1----:R-:W-:Y:S02]  /*86a0*/  SHF.R.U64 R18, R10, R14.reuse, R5.reuse ;  /* 0x0000000e0a127219 */ /* 0x182fe40000001205 */
[----:B------:R-:W-:-:S05]  /*86b0*/  SHF.R.U32.HI R5, RZ, R14, R5 ;  /* 0x0000000eff057219 */ /* 0x000fca0000011605 */
        /* <DEDUP_REMOVED lines=21> */
.L_x_174:
[----:B-1----:R-:W-:Y:S01]  /*8810*/  SHF.R.U64 R6, R10, R25, R11 ;  /* 0x000000190a067219 */ /* 0x002fe2000000120b */
[----:B0-----:R-:W-:Y:S01]  /*8820*/  VIADD R11, R24, 0xffffffff ;  /* 0xffffffff180b7836 */ /* 0x001fe20000000000 */
[----:B------:R-:W-:Y:S01]  /*8830*/  SHF.L.U32 R9, R31, R26, RZ ;  /* 0x0000001a1f097219 */ /* 0x000fe200000006ff */
[----:B------:R-:W-:Y:S01]  /*8840*/  @P3 IMAD R12, R13, R20, R8 ;  /* 0x000000140d0c3224 */ /* 0x000fe200078e0208 */
[----:B------:R-:W-:Y:S01]  /*8850*/  LOP3.LUT R5, R22, R33, RZ, 0xc0, !PT ;  /* 0x0000002116057212 */ /* 0x000fe200078ec0ff */
[----:B------:R-:W-:Y:S01]  /*8860*/  IMAD.MOV R10, RZ, RZ, -R6 ;  /* 0x000000ffff0a7224 */ /* 0x000fe200078e0a06 */
[----:B------:R-:W-:Y:S01]  /*8870*/  LOP3.LUT R18, R18, R11, RZ, 0xc0, !PT ;  /* 0x0000000b12127212 */ /* 0x000fe200078ec0ff */
[----:B------:R-:W-:Y:S02]  /*8880*/  IMAD.MOV.U32 R16, RZ, RZ, R21 ;  /* 0x000000ffff107224 */ /* 0x000fe400078e0015 */
[----:B------:R-:W-:Y:S02]  /*8890*/  IMAD R9, R9, R6, R5 ;  /* 0x0000000609097224 */ /* 0x000fe400078e0205 */
[----:B--2---:R-:W-:-:S02]  /*88a0*/  IMAD R5, R10, R27, R23 ;  /* 0x0000001b0a057224 */ /* 0x004fc400078e0217 */
[----:B---3--:R-:W-:Y:S02]  /*88b0*/  IMAD R12, R9, R30, R12 ;  /* 0x0000001e090c7224 */ /* 0x008fe400078e020c */
[----:B------:R-:W-:Y:S02]  /*88c0*/  IMAD.MOV.U32 R6, RZ, RZ, 0x1 ;  /* 0x00000001ff067424 */ /* 0x000fe400078e00ff */
[----:B------:R-:W-:-:S03]  /*88d0*/  IMAD R9, R5, R24, R18 ;  /* 0x0000001805097224 */ /* 0x000fc600078e0212 */
[----:B------:R-:W-:Y:S02]  /*88e0*/  PRMT R5, R6, 0x7610, R5 ;  /* 0x0000761006057816 */ /* 0x000fe40000000005 */
[----:B------:R-:W-:Y:S02]  /*88f0*/  SEL R6, R9, R12, !P3 ;  /* 0x0000000c09067207 */ /* 0x000fe40005800000 */
[----:B------:R-:W-:-:S07]  /*8900*/  SEL R18, R12, R9, !P3 ;  /* 0x000000090c127207 */ /* 0x000fce0005800000 */
.L_x_172:
[----:B------:R-:W-:-:S08]  /*8910*/  NOP ;  /* 0x0000000000007918 */ /* 0x000fd00000000000 */
[----:B------:R-:W0:-:S00]  /*8920*/  USETMAXREG.DEALLOC.CTAPOOL 0x28 ;  /* 0x00000028000079c8 */ /* 0x000e0000080e0500 */
[----:B0-----:R-:W-:-:S13]  /*8930*/  ISETP.NE.AND P0, PT, R7, RZ, PT ;  /* 0x000000ff0700720c */ /* 0x001fda0003f05270 */
[----:B------:R-:W-:Y:S05]  /*8940*/  @P0 EXIT ;  /* 0x000000000000094d */ /* 0x000fea0003800000 */
[----:B------:R-:W-:Y:S01]  /*8950*/  LOP3.LUT P0, RZ, R5, 0xff, RZ, 0xc0, !PT ;  /* 0x000000ff05ff7812 */ /* 0x000fe2000780c0ff */
[----:B------:R-:W-:Y:S02]  /*8960*/  IMAD.MOV.U32 R5, RZ, RZ, 0x1 ;  /* 0x00000001ff057424 */ /* 0x000fe400078e00ff */
[----:B------:R-:W-:-:S10]  /*8970*/  IMAD.MOV.U32 R17, RZ, RZ, RZ ;  /* 0x000000ffff117224 */ /* 0x000fd400078e00ff */
[----:B------:R-:W-:Y:S05]  /*8980*/  @!P0 BRA `(.L_x_175) ;  /* 0x0000000c00448947 */ /* 0x000fea0003800000 */
[----:B------:R-:W0:Y:S01]  /*8990*/  LDC R5, c[0x0][0x28c] ;  /* 0x0000a300ff057b82 */ /* 0x000e220000000800 */
[----:B------:R-:W1:Y:S01]  /*89a0*/  S2R R12, SR_CgaCtaId ;  /* 0x00000000000c7919 */ /* 0x000e620000008800 */
[----:B------:R-:W-:Y:S01]  /*89b0*/  ULDC UR5, c[0x0][0x658] ;  /* 0x0001960000057ab9 */ /* 0x000fe20000000800 */
[----:B------:R-:W-:Y:S01]  /*89c0*/  UMOV UR7, 0xffffffff ;  /* 0xffffffff00077882 */ /* 0x000fe20000000000 */
[----:B------:R-:W-:Y:S01]  /*89d0*/  ULDC UR6, c[0x0][0xc] ;  /* 0x0000030000067ab9 */ /* 0x000fe20000000800 */
[----:B------:R-:W-:Y:S01]  /*89e0*/  USHF.L.U32 UR8, UR7, UR5, URZ ;  /* 0x0000000507087299 */ /* 0x000fe2000800063f */
[----:B------:R-:W-:Y:S01]  /*89f0*/  BSSY B0, `(.L_x_175) ;  /* 0x00000ca000007945 */ /* 0x000fe20003800000 */
[----:B------:R-:W-:Y:S01]  /*8a00*/  UMOV UR9, 0x1 ;  /* 0x0000000100097882 */ /* 0x000fe20000000000 */
[----:B------:R-:W-:Y:S01]  /*8a10*/  ULDC UR7, c[0x0][0x10] ;  /* 0x0000040000077ab9 */ /* 0x000fe20000000800 */
[----:B------:R-:W-:Y:S01]  /*8a20*/  USHF.L.U32 UR18, UR9, UR5, URZ ;  /* 0x0000000509127299 */ /* 0x000fe2000800063f */
[----:B------:R-:W-:Y:S01]  /*8a30*/  IMAD.MOV.U32 R14, RZ, RZ, 0x1 ;  /* 0x00000001ff0e7424 */ /* 0x000fe200078e00ff */
[----:B------:R-:W-:Y:S01]  /*8a40*/  UIMAD.WIDE.U32 UR6, UR6, UR7, URZ ;  /* 0x00000007060672a5 */ /* 0x000fe2000f8e003f */
[----:B------:R-:W-:Y:S01]  /*8a50*/  LOP3.LUT R15, R4, 0x2, RZ, 0xfc, !PT ;  /* 0x00000002040f7812 */ /* 0x000fe200078efcff */
[----:B------:R-:W-:Y:S01]  /*8a60*/  ULDC UR5, c[0x0][0x14] ;  /* 0x0000050000057ab9 */ /* 0x000fe20000000800 */
[----:B------:R-:W-:Y:S01]  /*8a70*/  IMAD.MOV.U32 R17, RZ, RZ, RZ ;  /* 0x000000ffff117224 */ /* 0x000fe200078e00ff */
[----:B------:R-:W-:-:S02]  /*8a80*/  UIMAD.WIDE.U32 UR20, UR6, UR5, URZ ;  /* 0x00000005061472a5 */ /* 0x000fc4000f8e003f */
[----:B------:R-:W-:Y:S01]  /*8a90*/  UIMAD UR13, UR7, UR5, URZ ;  /* 0x00000005070d72a4 */ /* 0x000fe2000f8e023f */
[----:B------:R-:W-:Y:S01]  /*8aa0*/  ULDC UR4, c[0x0][0x600] ;  /* 0x0001800000047ab9 */ /* 0x000fe20000000800 */
[----:B------:R-:W-:Y:S02]  /*8ab0*/  ULOP3.LUT UR17, URZ, UR8, URZ, 0x33, !UPT ;  /* 0x000000083f117292 */ /* 0x000fe4000f8e333f */
[----:B------:R-:W-:Y:S01]  /*8ac0*/  UIADD3 UR4, UR4, -0x1, URZ ;  /* 0xffffffff04047890 */ /* 0x000fe2000fffe03f */
[----:B0-----:R-:W-:Y:S01]  /*8ad0*/  VIADD R5, R5, 0x7f ;  /* 0x0000007f05057836 */ /* 0x001fe20000000000 */
[----:B------:R-:W-:Y:S01]  /*8ae0*/  UIADD3 UR13, UR21, UR13, URZ ;  /* 0x0000000d150d7290 */ /* 0x000fe2000fffe03f */
[----:B------:R-:W-:-:S03]  /*8af0*/  ULDC.64 UR22, c[0x0][0x198] ;  /* 0x0000660000167ab9 */ /* 0x000fc60000000a00 */
[----:B------:R-:W-:-:S04]  /*8b00*/  SHF.R.S32.HI R8, RZ, 0x1f, R5 ;  /* 0x0000001fff087819 */ /* 0x000fc80000011405 */
[----:B------:R-:W-:Y:S01]  /*8b10*/  LEA.HI R8, R8, R5, RZ, 0x7 ;  /* 0x0000000508087211 */ /* 0x000fe200078f38ff */
[C---:B-1----:R-:W-:Y:S02]  /*8b20*/  IMAD.SHL.U32 R11, R12.reuse, 0x20, RZ ;  /* 0x000000200c0b7824 */ /* 0x042fe400078e00ff */
[----:B------:R-:W-:Y:S01]  /*8b30*/  IMAD.SHL.U32 R12, R12, 0x1000, RZ ;  /* 0x000010000c0c7824 */ /* 0x000fe200078e00ff */
[----:B------:R-:W-:Y:S01]  /*8b40*/  SHF.R.S32.HI R10, RZ, 0x7, R8 ;  /* 0x00000007ff0a7819 */ /* 0x000fe20000011408 */
[----:B------:R-:W-:Y:S01]  /*8b50*/  IMAD.MOV.U32 R5, RZ, RZ, 0x1 ;  /* 0x00000001ff057424 */ /* 0x000fe200078e00ff */
[----:B------:R-:W-:Y:S02]  /*8b60*/  LOP3.LUT R11, R11, 0x20, RZ, 0xc0, !PT ;  /* 0x000000200b0b7812 */ /* 0x000fe400078ec0ff */
[----:B------:R-:W-:Y:S01]  /*8b70*/  LOP3.LUT R12, R12, 0x1000, RZ, 0xc0, !PT ;  /* 0x000010000c0c7812 */ /* 0x000fe200078ec0ff */
[----:B------:R-:W-:-:S07]  /*8b80*/  VIADD R13, R10, 0x1 ;  /* 0x000000010a0d7836 */ /* 0x000fce0000000000 */
.L_x_186:
[----:B------:R-:W-:-:S03]  /*8b90*/  UMOV UR5, 0xffffffff ;  /* 0xffffffff00057882 */ /* 0x000fc60000000000 */
[----:B------:R-:W-:Y:S05]  /*8ba0*/  BRA.DIV UR5, `(.L_x_176) ;  /* 0x0000001205187947 */ /* 0x000fea000b800000 */
[----:B------:R-:W-:-:S13]  /*8bb0*/  ELECT P0, URZ, PT ;  /* 0x00000000003f782f */ /* 0x000fda0003800000 */
.L_x_200:
[----:B------:R-:W0:Y:S01]  /*8bc0*/  LDC R7, c[0x0][0x28c] ;  /* 0x0000a300ff077b82 */ /* 0x000e220000000800 */
[----:B------:R-:W-:Y:S01]  /*8bd0*/  BSSY B1, `(.L_x_177) ;  /* 0x0000038000017945 */ /* 0x000fe20003800000 */
[----:B0-----:R-:W-:-:S13]  /*8be0*/  ISETP.LT.OR P0, PT, R7, 0x1, !P0 ;  /* 0x000000010700780c */ /* 0x001fda0004701670 */
[----:B------:R-:W-:Y:S05]  /*8bf0*/  @P0 BRA `(.L_x_178) ;  /* 0x0000000000d40947 */ /* 0x000fea0003800000 */
[----:B------:R-:W-:Y:S02]  /*8c00*/  IMAD R19, R6, 0x40, R11 ;  /* 0x0000004006137824 */ /* 0x000fe400078e020b */
[----:B------:R-:W-:Y:S02]  /*8c10*/  IMAD R20, R18, 0xc0, RZ ;  /* 0x000000c012147824 */ /* 0x000fe400078e02ff */
[----:B------:R-:W-:Y:S02]  /*8c20*/  IMAD.MOV.U32 R23, RZ, RZ, RZ ;  /* 0x000000ffff177224 */ /* 0x000fe400078e00ff */
[----:B------:R-:W-:Y:S02]  /*8c30*/  IMAD.MOV.U32 R6, RZ, RZ, R13 ;  /* 0x000000ffff067224 */ /* 0x000fe400078e000d */
[----:B------:R-:W-:Y:S02]  /*8c40*/  IMAD.MOV.U32 R7, RZ, RZ, R5 ;  /* 0x000000ffff077224 */ /* 0x000fe400078e0005 */
[----:B------:R-:W-:-:S07]  /*8c50*/  IMAD.MOV.U32 R9, RZ, RZ, R17 ;  /* 0x000000ffff097224 */ /* 0x000fce00078e0011 */
.L_x_181:
[----:B------:R-:W0:Y:S01]  /*8c60*/  S2R R21, SR_CgaCtaId ;  /* 0x0000000000157919 */ /* 0x000e220000008800 */
[----:B------:R-:W-:Y:S02]  /*8c70*/  MOV R8, 0x400 ;  /* 0x0000040000087802 */ /* 0x000fe40000000f00 */
[----:B------:R-:W-:-:S13]  /*8c80*/  LOP3.LUT P1, RZ, R0, 0x7f, RZ, 0xc0, !PT ;  /* 0x0000007f00ff7812 */ /* 0x000fda000782c0ff */
[----:B------:R-:W1:Y:S01]  /*8c90*/  @!P1 LDC R18, c[0x0][0x500] ;  /* 0x00014000ff129b82 */ /* 0x000e620000000800 */
[----:B0-----:R-:W-:Y:S02]  /*8ca0*/  LEA R22, R21, R8, 0x18 ;  /* 0x0000000815167211 */ /* 0x001fe400078ec0ff */
[----:B------:R-:W-:-:S03]  /*8cb0*/  SHF.L.U32 R8, R7, 0x1f, RZ ;  /* 0x0000001f07087819 */ /* 0x000fc600000006ff */
[----:B------:R-:W-:-:S04]  /*8cc0*/  IMAD R21, R9, 0x8, R22 ;  /* 0x0000000809157824 */ /* 0x000fc800078e0216 */
[----:B------:R-:W0:Y:S02]  /*8cd0*/  SYNCS.PHASECHK.TRANS64.TRYWAIT P0, [R21+URZ+0x38], R8 ;  /* 0x00003808150075a7 */ /* 0x000e24000800017f */
[----:B01----:R-:W-:Y:S05]  /*8ce0*/  @!P0 BRA `(.L_x_179) ;  /* 0x0000000c00e88947 */ /* 0x003fea0003800000 */
.L_x_201:
[----:B0-----:R-:W-:Y:S01]  /*8cf0*/  PRMT R8, R15, 0x9910, RZ ;  /* 0x000099100f087816 */ /* 0x001fe200000000ff */
[----:B------:R0:W-:Y:S03]  /*8d00*/  @!P1 SYNCS.ARRIVE.TRANS64 RZ, [R21+URZ], R18 ;  /* 0x0000001215ff99a7 */ /* 0x0001e6000800003f */
[----:B------:R-:W-:-:S13]  /*8d10*/  ISETP.NE.AND P0, PT, R8, 0x2, PT ;  /* 0x000000020800780c */ /* 0x000fda0003f05270 */
[----:B0-----:R-:W-:Y:S05]  /*8d20*/  @P0 BRA `(.L_x_180) ;  /* 0x0000000000040947 */ /* 0x001fea0003800000 */
[----:B------:R-:W-:Y:S01]  /*8d30*/  BPT.TRAP 0x1 ;  /* 0x000000040000795c */ /* 0x000fe20000300000 */
.L_x_180:
[----:B------:R-:W-:Y:S01]  /*8d40*/  IMAD R8, R9, 0x6000, R22 ;  /* 0x0000600009087824 */ /* 0x000fe200078e0216 */
[----:B------:R-:W-:Y:S01]  /*8d50*/  R2UR UR16, R22 ;  /* 0x00000000161072ca */ /* 0x000fe200000e0000 */
[----:B------:R-:W-:Y:S01]  /*8d60*/  VIADD R6, R6, 0xffffffff ;  /* 0xffffffff06067836 */ /* 0x000fe20000000000 */
[----:B------:R-:W-:Y:S01]  /*8d70*/  R2UR UR9, R21 ;  /* 0x00000000150972ca */ /* 0x000fe200000e0000 */
[----:B------:R-:W-:Y:S01]  /*8d80*/  UIADD3 UR6, UP0, UR22, 0xf0, URZ ;  /* 0x000000f016067890 */ /* 0x000fe2000ff1e03f */
[----:B------:R-:W-:Y:S01]  /*8d90*/  R2UR UR5, R8 ;  /* 0x00000000080572ca */ /* 0x000fe200000e0000 */
[----:B------:R-:W-:Y:S01]  /*8da0*/  IMAD R8, R9, 0x2000, R12 ;  /* 0x0000200009087824 */ /* 0x000fe200078e020c */
[----:B------:R-:W-:Y:S01]  /*8db0*/  R2UR UR11, R20 ;  /* 0x00000000140b72ca */ /* 0x000fe200000e0000 */
[----:B------:R-:W-:Y:S01]  /*8dc0*/  UIADD3 UR24, UP1, UR22, 0x1f0, URZ ;  /* 0x000001f016187890 */ /* 0x000fe2000ff3e03f */
[----:B------:R-:W-:Y:S01]  /*8dd0*/  R2UR UR10, R23 ;  /* 0x00000000170a72ca */ /* 0x000fe200000e0000 */
[----:B------:R-:W-:Y:S01]  /*8de0*/  UIADD3.X UR7, URZ, UR23, URZ, UP0, !UPT ;  /* 0x000000173f077290 */ /* 0x000fe200087fe43f */
[----:B------:R-:W-:Y:S01]  /*8df0*/  R2UR UR8, R8 ;  /* 0x00000000080872ca */ /* 0x000fe200000e0000 */
[----:B------:R-:W-:Y:S01]  /*8e00*/  VIADD R9, R9, 0x1 ;  /* 0x0000000109097836 */ /* 0x000fe20000000000 */
[----:B------:R-:W-:Y:S01]  /*8e10*/  R2UR UR12, R16 ;  /* 0x00000000100c72ca */ /* 0x000fe200000e0000 */
[----:B------:R-:W-:Y:S01]  /*8e20*/  UIADD3.X UR25, URZ, UR23, URZ, UP1, !UPT ;  /* 0x000000173f197290 */ /* 0x000fe20008ffe43f */
[----:B------:R-:W-:Y:S01]  /*8e30*/  R2UR UR19, R19 ;  /* 0x00000000131372ca */ /* 0x000fe200000e0000 */
[----:B------:R-:W-:Y:S01]  /*8e40*/  UMOV UR14, 0x0 ;  /* 0x00000000000e7882 */ /* 0x000fe20000000000 */
[----:B------:R-:W-:Y:S01]  /*8e50*/  ISETP.GT.AND P1, PT, R6, 0x1, PT ;  /* 0x000000010600780c */ /* 0x000fe20003f24270 */
[----:B------:R-:W-:Y:S01]  /*8e60*/  UIADD3 UR5, UR5, 0x180, URZ ;  /* 0x0000018005057890 */ /* 0x000fe2000fffe03f */
[----:B------:R-:W-:Y:S01]  /*8e70*/  ISETP.NE.AND P0, PT, R9, 0x7, PT ;  /* 0x000000070900780c */ /* 0x000fe20003f05270 */
[----:B------:R-:W-:Y:S01]  /*8e80*/  UMOV UR15, 0x10000000 ;  /* 0x10000000000f7882 */ /* 0x000fe20000000000 */
[----:B------:R-:W-:Y:S01]  /*8e90*/  UMOV UR26, 0x30000 ;  /* 0x00030000001a7882 */ /* 0x000fe20000000000 */
[----:B------:R-:W-:Y:S01]  /*8ea0*/  VIADD R23, R23, 0x80 ;  /* 0x0000008017177836 */ /* 0x000fe20000000000 */
[----:B------:R-:W-:Y:S01]  /*8eb0*/  SEL R8, RZ, 0x1, P0 ;  /* 0x00000001ff087807 */ /* 0x000fe20000000000 */
[----:B------:R-:W-:Y:S01]  /*8ec0*/  UIADD3 UR16, UR16, 0x2a180, UR8 ;  /* 0x0002a18010107890 */ /* 0x000fe2000fffe008 */
[----:B------:R-:W-:-:S02]  /*8ed0*/  SEL R9, R9, RZ, P0 ;  /* 0x000000ff09097207 */ /* 0x000fc40000000000 */
[----:B------:R-:W-:Y:S01]  /*8ee0*/  UMOV UR8, UR5 ;  /* 0x0000000500087c82 */ /* 0x000fe20008000000 */
[----:B------:R-:W-:Y:S01]  /*8ef0*/  LOP3.LUT R7, R7, R8, RZ, 0x3c, !PT ;  /* 0x0000000807077212 */ /* 0x000fe200078e3cff */
[----:B------:R0:W-:Y:S02]  /*8f00*/  UTMALDG.3D [UR8], [UR6], desc[UR14] ;  /* 0x00000e08060075b4 */ /* 0x0001e40008011000 */
[----:B0-----:R-:W-:Y:S01]  /*8f10*/  UMOV UR11, UR19 ;  /* 0x00000013000b7c82 */ /* 0x001fe20008000000 */
[----:B------:R-:W-:Y:S02]  /*8f20*/  UMOV UR8, UR16 ;  /* 0x0000001000087c82 */ /* 0x000fe40008000000 */
[----:B------:R0:W-:Y:S02]  /*8f30*/  UTMALDG.3D.MULTICAST [UR8], [UR24], UR26, desc[UR14] ;  /* 0x00000e08180073b4 */ /* 0x0001e4000801181a */
[----:B0-----:R-:W-:Y:S05]  /*8f40*/  @P1 BRA `(.L_x_181) ;  /* 0xfffffffc00441947 */ /* 0x001fea000383ffff */
.L_x_178:
[----:B------:R-:W-:Y:S05]  /*8f50*/  BSYNC B1 ;  /* 0x0000000000017941 */ /* 0x000fea0003800000 */
.L_x_177:
[----:B------:R-:W-:Y:S01]  /*8f60*/  LOP3.LUT P1, RZ, R14, 0xff, RZ, 0xc0, !PT ;  /* 0x000000ff0eff7812 */ /* 0x000fe2000782c0ff */
[C---:B------:R-:W-:Y:S01]  /*8f70*/  IMAD.IADD R17, R10.reuse, 0x1, R17 ;  /* 0x000000010a117824 */ /* 0x040fe200078e0211 */
[----:B------:R-:W-:Y:S01]  /*8f80*/  ULDC.64 UR6, c[0x0][0x650] ;  /* 0x0001940000067ab9 */ /* 0x000fe20000000a00 */
[C---:B------:R-:W-:Y:S01]  /*8f90*/  ISETP.GE.U32.AND P2, PT, R10.reuse, 0x7, PT ;  /* 0x000000070a00780c */ /* 0x040fe20003f46070 */
[----:B------:R-:W-:Y:S01]  /*8fa0*/  BSSY B1, `(.L_x_182) ;  /* 0x000006c000017945 */ /* 0x000fe20003800000 */
[C---:B------:R-:W-:Y:S01]  /*8fb0*/  IMAD.WIDE.U32 R6, R17.reuse, 0x24924925, RZ ;  /* 0x2492492511067825 */ /* 0x040fe200078e00ff */
[----:B------:R-:W-:Y:S02]  /*8fc0*/  ISETP.GT.U32.AND P0, PT, R17, 0x6, PT ;  /* 0x000000061100780c */ /* 0x000fe40003f04070 */
[----:B------:R-:W-:Y:S01]  /*8fd0*/  PRMT R14, RZ, 0x7610, R14 ;  /* 0x00007610ff0e7816 */ /* 0x000fe2000000000e */
[----:B------:R-:W-:Y:S01]  /*8fe0*/  IMAD.MOV.U32 R18, RZ, RZ, -0x1 ;  /* 0xffffffffff127424 */ /* 0x000fe200078e00ff */
[----:B------:R-:W-:Y:S01]  /*8ff0*/  ISETP.LT.U32.AND P0, PT, R10, 0x7, P0 ;  /* 0x000000070a00780c */ /* 0x000fe20000701070 */
[----:B------:R-:W-:-:S02]  /*9000*/  IMAD.MOV.U32 R16, RZ, RZ, -0x1 ;  /* 0xffffffffff107424 */ /* 0x000fc400078e00ff */
[----:B------:R-:W0:Y:S01]  /*9010*/  @P1 S2R R9, SR_CgaCtaId ;  /* 0x0000000000091919 */ /* 0x000e220000008800 */
[----:B------:R-:W-:Y:S02]  /*9020*/  SEL R6, RZ, 0x1, !P0 ;  /* 0x00000001ff067807 */ /* 0x000fe40004000000 */
[----:B------:R-:W-:Y:S02]  /*9030*/  IADD3 R2, P0, R2, UR20, RZ ;  /* 0x0000001402027c10 */ /* 0x000fe4000ff1e0ff */
[----:B------:R-:W-:Y:S02]  /*9040*/  @P1 MOV R8, 0x400 ;  /* 0x0000040000081802 */ /* 0x000fe40000000f00 */
[----:B------:R-:W-:Y:S02]  /*9050*/  IADD3.X R3, R3, UR13, RZ, P0, !PT ;  /* 0x0000000d03037c10 */ /* 0x000fe400087fe4ff */
[----:B------:R-:W-:Y:S02]  /*9060*/  ISETP.GE.U32.AND P0, PT, R2, UR6, PT ;  /* 0x0000000602007c0c */ /* 0x000fe4000bf06070 */
[----:B------:R-:W-:-:S02]  /*9070*/  LOP3.LUT R5, R5, R6, RZ, 0x3c, !PT ;  /* 0x0000000605057212 */ /* 0x000fc400078e3cff */
[----:B------:R-:W-:Y:S02]  /*9080*/  ISETP.GE.U32.AND.EX P0, PT, R3, UR7, PT, P0 ;  /* 0x0000000703007c0c */ /* 0x000fe4000bf06100 */
[----:B0-----:R-:W-:Y:S01]  /*9090*/  @P1 LEA R8, R9, R8, 0x18 ;  /* 0x0000000809081211 */ /* 0x001fe200078ec0ff */
[----:B------:R-:W-:-:S03]  /*90a0*/  IMAD.IADD R9, R17, 0x1, -R7 ;  /* 0x0000000111097824 */ /* 0x000fc600078e0a07 */
[----:B------:R0:W-:Y:S02]  /*90b0*/  @P1 SYNCS.ARRIVE.TRANS64.A1T0 RZ, [R8+URZ+0x88], RZ ;  /* 0x000088ff08ff19a7 */ /* 0x0001e4000810003f */
[----:B------:R-:W-:Y:S02]  /*90c0*/  LEA.HI R9, R9, R7, RZ, 0x1f ;  /* 0x0000000709097211 */ /* 0x000fe400078ff8ff */
[----:B------:R-:W-:Y:S02]  /*90d0*/  PRMT R7, RZ, 0x7610, R7 ;  /* 0x00007610ff077816 */ /* 0x000fe40000000007 */
[----:B------:R-:W-:-:S04]  /*90e0*/  SHF.R.U32.HI R6, RZ, 0x2, R9 ;  /* 0x00000002ff067819 */ /* 0x000fc80000011609 */
[----:B------:R-:W-:Y:S01]  /*90f0*/  @P2 LOP3.LUT R5, R5, 0x1, R6, 0x78, !PT ;  /* 0x0000000105052812 */ /* 0x000fe200078e7806 */
[----:B------:R-:W-:Y:S02]  /*9100*/  IMAD R17, R6, -0x7, R17 ;  /* 0xfffffff906117824 */ /* 0x000fe400078e0211 */
[----:B------:R-:W-:Y:S01]  /*9110*/  IMAD.MOV.U32 R6, RZ, RZ, -0x1 ;  /* 0xffffffffff067424 */ /* 0x000fe200078e00ff */
[----:B0-----:R-:W-:Y:S06]  /*9120*/  @P0 BRA `(.L_x_183) ;  /* 0x00000004004c0947 */ /* 0x001fec0003800000 */
[----:B------:R-:W0:Y:S01]  /*9130*/  S2R R18, SR_CTAID.X ;  /* 0x0000000000127919 */ /* 0x000e220000002500 */
[----:B------:R-:W-:Y:S01]  /*9140*/  ULDC.64 UR6, c[0x0][0x628] ;  /* 0x00018a0000067ab9 */ /* 0x000fe20000000a00 */
[----:B------:R-:W-:Y:S01]  /*9150*/  ULDC UR8, c[0x0][0x630] ;  /* 0x00018c0000087ab9 */ /* 0x000fe20000000800 */
[----:B------:R-:W-:Y:S01]  /*9160*/  ISETP.NE.U32.AND P0, PT, RZ, UR6, PT ;  /* 0x00000006ff007c0c */ /* 0x000fe2000bf05070 */
[----:B------:R-:W1:Y:S01]  /*9170*/  S2R R19, SR_CTAID.Y ;  /* 0x0000000000137919 */ /* 0x000e620000002600 */
[----:B------:R-:W-:Y:S01]  /*9180*/  ULDC UR9, c[0x0][0x150] ;  /* 0x0000540000097ab9 */ /* 0x000fe20000000800 */
[----:B------:R-:W-:Y:S01]  /*9190*/  IMAD.MOV.U32 R6, RZ, RZ, R2 ;  /* 0x000000ffff067224 */ /* 0x000fe200078e0002 */
[----:B------:R-:W-:Y:S01]  /*91a0*/  ISETP.NE.AND.EX P0, PT, RZ, UR7, PT, P0 ;  /* 0x00000007ff007c0c */ /* 0x000fe2000bf05300 */
[----:B------:R-:W-:Y:S01]  /*91b0*/  IMAD.MOV.U32 R7, RZ, RZ, R3 ;  /* 0x000000ffff077224 */ /* 0x000fe200078e0003 */
[----:B0-----:R-:W-:-:S11]  /*91c0*/  I2FP.F32.U32 R20, R18 ;  /* 0x0000001200147245 */ /* 0x001fd60000201000 */
[----:B------:R-:W-:Y:S05]  /*91d0*/  @!P0 BRA `(.L_x_184) ;  /* 0x0000000000288947 */ /* 0x000fea0003800000 */
[----:B------:R-:W-:Y:S02]  /*91e0*/  ULDC UR5, c[0x0][0x634] ;  /* 0x00018d0000057ab9 */ /* 0x000fe40000000800 */
[----:B------:R-:W-:-:S05]  /*91f0*/  IADD3 R7, P0, R2, UR5, RZ ;  /* 0x0000000502077c10 */ /* 0x000fca000ff1e0ff */
[----:B------:R-:W-:-:S04]  /*9200*/  IMAD.X R21, RZ, RZ, R3, P0 ;  /* 0x000000ffff157224 */ /* 0x000fc800000e0603 */
[----:B------:R-:W-:-:S04]  /*9210*/  IMAD.WIDE.U32 R8, R21, UR6, RZ ;  /* 0x0000000615087c25 */ /* 0x000fc8000f8e00ff */
[----:B------:R-:W-:-:S04]  /*9220*/  IMAD.WIDE.U32 R8, P0, R7, UR7, R8 ;  /* 0x0000000707087c25 */ /* 0x000fc8000f800008 */
[----:B------:R-:W-:-:S04]  /*9230*/  IMAD.WIDE.U32 R6, R7, UR6, RZ ;  /* 0x0000000607067c25 */ /* 0x000fc8000f8e00ff */
[----:B------:R-:W-:Y:S01]  /*9240*/  IMAD.MOV.U32 R6, RZ, RZ, R9 ;  /* 0x000000ffff067224 */ /* 0x000fe200078e0009 */
[----:B------:R-:W-:Y:S01]  /*9250*/  IADD3 RZ, P1, R7, R8, RZ ;  /* 0x0000000807ff7210 */ /* 0x000fe20007f3e0ff */
[----:B------:R-:W-:-:S04]  /*9260*/  IMAD.X R7, RZ, RZ, RZ, P0 ;  /* 0x000000ffff077224 */ /* 0x000fc800000e06ff */
[----:B------:R-:W-:-:S08]  /*9270*/  IMAD.WIDE.U32.X R6, R21, UR7, R6, P1 ;  /* 0x0000000715067c25 */ /* 0x000fd000088e0406 */
.L_x_184:
[--C-:B------:R-:W-:Y:S01]  /*9280*/  SHF.R.U64 R16, R6, UR8, R7.reuse ;  /* 0x0000000806107c19 */ /* 0x100fe20008001207 */
[----:B------:R-:W-:Y:S01]  /*9290*/  FMUL R20, R20, UR9 ;  /* 0x0000000914147c20 */ /* 0x000fe20008400000 */
[----:B------:R-:W0:Y:S01]  /*92a0*/  LDC R21, c[0x0][0x144] ;  /* 0x00005100ff157b82 */ /* 0x000e220000000800 */
[----:B-1----:R-:W-:Y:S01]  /*92b0*/  I2FP.F32.U32 R8, R19 ;  /* 0x0000001300087245 */ /* 0x002fe20000201000 */
[----:B------:R-:W-:Y:S01]  /*92c0*/  ULDC UR5, c[0x0][0x154] ;  /* 0x0000550000057ab9 */ /* 0x000fe20000000800 */
[----:B------:R-:W-:Y:S01]  /*92d0*/  SHF.R.U32.HI R6, RZ, UR8, R7 ;  /* 0x00000008ff067c19 */ /* 0x000fe20008011607 */
[----:B------:R-:W-:Y:S01]  /*92e0*/  ULDC.64 UR6, c[0x0][0x620] ;  /* 0x0001880000067ab9 */ /* 0x000fe20000000a00 */
[----:B------:R-:W-:Y:S01]  /*92f0*/  IADD3 R7, P0, RZ, -R16, RZ ;  /* 0x80000010ff077210 */ /* 0x000fe20007f1e0ff */
[----:B------:R-:W1:Y:S01]  /*9300*/  F2I.U32.TRUNC.NTZ R20, R20 ;  /* 0x0000001400147305 */ /* 0x000e62000020f000 */
[----:B------:R-:W-:Y:S01]  /*9310*/  FMUL R8, R8, UR5 ;  /* 0x0000000508087c20 */ /* 0x000fe20008400000 */
[----:B------:R-:W2:Y:S01]  /*9320*/  LDC R22, c[0x0][0x148] ;  /* 0x00005200ff167b82 */ /* 0x000ea20000000800 */
[----:B------:R-:W-:Y:S01]  /*9330*/  ULDC UR5, c[0x0][0x618] ;  /* 0x0001860000057ab9 */ /* 0x000fe20000000800 */
[----:B------:R-:W-:-:S04]  /*9340*/  IMAD.X R6, RZ, RZ, ~R6, P0 ;  /* 0x000000ffff067224 */ /* 0x000fc800000e0e06 */
[----:B------:R-:W-:Y:S01]  /*9350*/  IMAD R6, R6, UR6, RZ ;  /* 0x0000000606067c24 */ /* 0x000fe2000f8e02ff */
[----:B------:R-:W3:Y:S03]  /*9360*/  F2I.U32.TRUNC.NTZ R8, R8 ;  /* 0x0000000800087305 */ /* 0x000ee6000020f000 */
[C---:B------:R-:W-:Y:S02]  /*9370*/  IMAD R9, R7.reuse, UR7, R6 ;  /* 0x0000000707097c24 */ /* 0x040fe4000f8e0206 */
[----:B------:R-:W-:Y:S01]  /*9380*/  IMAD.WIDE.U32 R6, R7, UR6, R2 ;  /* 0x0000000607067c25 */ /* 0x000fe2000f8e0002 */
[----:B------:R-:W-:Y:S02]  /*9390*/  ULDC.64 UR6, c[0x0][0x640] ;  /* 0x0001900000067ab9 */ /* 0x000fe40000000a00 */
[----:B------:R-:W-:Y:S01]  /*93a0*/  ISETP.NE.U32.AND P0, PT, RZ, UR6, PT ;  /* 0x00000006ff007c0c */ /* 0x000fe2000bf05070 */
[----:B-1----:R-:W-:-:S02]  /*93b0*/  IMAD.MOV R20, RZ, RZ, -R20 ;  /* 0x000000ffff147224 */ /* 0x002fc400078e0a14 */
[----:B------:R-:W-:Y:S01]  /*93c0*/  IMAD.IADD R7, R7, 0x1, R9 ;  /* 0x0000000107077824 */ /* 0x000fe200078e0209 */
[----:B------:R-:W-:Y:S01]  /*93d0*/  ISETP.NE.AND.EX P0, PT, RZ, UR7, PT, P0 ;  /* 0x00000007ff007c0c */ /* 0x000fe2000bf05300 */
[----:B0-----:R-:W-:-:S03]  /*93e0*/  IMAD R18, R21, R20, R18 ;  /* 0x0000001415127224 */ /* 0x001fc600078e0212 */
[--C-:B------:R-:W-:Y:S01]  /*93f0*/  SHF.R.U64 R20, R6, UR5, R7.reuse ;  /* 0x0000000506147c19 */ /* 0x100fe20008001207 */
[----:B---3--:R-:W-:Y:S01]  /*9400*/  IMAD.MOV R6, RZ, RZ, -R8 ;  /* 0x000000ffff067224 */ /* 0x008fe200078e0a08 */
[----:B------:R-:W-:Y:S01]  /*9410*/  SHF.R.U32.HI R7, RZ, UR5, R7 ;  /* 0x00000005ff077c19 */ /* 0x000fe20008011607 */
[----:B------:R-:W-:Y:S02]  /*9420*/  ULDC UR5, c[0x0][0x608] ;  /* 0x0001820000057ab9 */ /* 0x000fe40000000800 */
[----:B--2---:R-:W-:Y:S01]  /*9430*/  @P3 IMAD R18, R22, R6, R19 ;  /* 0x0000000616123224 */ /* 0x004fe200078e0213 */
[--C-:B------:R-:W-:Y:S02]  /*9440*/  SHF.R.U64 R22, R20, UR5, R7.reuse ;  /* 0x0000000514167c19 */ /* 0x100fe40008001207 */
[----:B------:R-:W-:Y:S01]  /*9450*/  SHF.R.U32.HI R7, RZ, UR5, R7 ;  /* 0x00000005ff077c19 */ /* 0x000fe20008011607 */
[----:B------:R-:W-:-:S03]  /*9460*/  ULDC UR5, c[0x0][0x658] ;  /* 0x0001960000057ab9 */ /* 0x000fc60000000800 */
[--C-:B------:R-:W-:Y:S02]  /*9470*/  SHF.R.U64 R19, R22, UR5, R7.reuse ;  /* 0x0000000516137c19 */ /* 0x100fe40008001207 */
[----:B------:R-:W-:-:S03]  /*9480*/  SHF.R.U32.HI R21, RZ, UR5, R7 ;  /* 0x00000005ff157c19 */ /* 0x000fc60008011607 */
[----:B------:R-:W-:Y:S02]  /*9490*/  IMAD.MOV.U32 R8, RZ, RZ, R19 ;  /* 0x000000ffff087224 */ /* 0x000fe400078e0013 */
[----:B------:R-:W-:Y:S01]  /*94a0*/  IMAD.MOV.U32 R7, RZ, RZ, R21 ;  /* 0x000000ffff077224 */ /* 0x000fe200078e0015 */
[----:B------:R-:W-:Y:S06]  /*94b0*/  @!P0 BRA `(.L_x_185) ;  /* 0x00000000002c8947 */ /* 0x000fec0003800000 */
        /* <DEDUP_REMOVED lines=9> */
[----:B------:R-:W-:-:S04]  /*9550*/  IMAD.WIDE.U32.X R6, R21, UR7, R6, P1 ;  /* 0x0000000715067c25 */ /* 0x000fc800088e0406 */
[----:B------:R-:W-:-:S07]  /*9560*/  IMAD.MOV.U32 R8, RZ, RZ, R6 ;  /* 0x000000ffff087224 */ /* 0x000fce00078e0006 */
.L_x_185:
[----:B------:R-:W-:Y:S01]  /*9570*/  ULDC UR5, c[0x0][0x648] ;  /* 0x0001920000057ab9 */ /* 0x000fe20000000800 */
[----:B------:R-:W-:Y:S01]  /*9580*/  LOP3.LUT R6, R22, UR17, RZ, 0xc0, !PT ;  /* 0x0000001116067c12 */ /* 0x000fe2000f8ec0ff */
[----:B------:R-:W-:Y:S01]  /*9590*/  ULDC UR6, c[0x0][0x610] ;  /* 0x0001840000067ab9 */ /* 0x000fe20000000800 */
[----:B------:R-:W-:Y:S01]  /*95a0*/  SHF.R.U64 R7, R8, UR5, R7 ;  /* 0x0000000508077c19 */ /* 0x000fe20008001207 */
[----:B------:R-:W-:Y:S01]  /*95b0*/  ULDC UR5, c[0x0][0x638] ;  /* 0x00018e0000057ab9 */ /* 0x000fe20000000800 */
[----:B------:R-:W-:-:S03]  /*95c0*/  LOP3.LUT R20, R20, UR4, RZ, 0xc0, !PT ;  /* 0x0000000414147c12 */ /* 0x000fc6000f8ec0ff */
[----:B------:R-:W-:Y:S02]  /*95d0*/  IMAD.MOV R8, RZ, RZ, -R7 ;  /* 0x000000ffff087224 */ /* 0x000fe400078e0a07 */
[----:B------:R-:W-:Y:S02]  /*95e0*/  IMAD R7, R7, UR18, R6 ;  /* 0x0000001207077c24 */ /* 0x000fe4000f8e0206 */
[----:B------:R-:W-:Y:S01]  /*95f0*/  IMAD R19, R8, UR5, R19 ;  /* 0x0000000508137c24 */ /* 0x000fe2000f8e0213 */
[----:B------:R-:W-:Y:S01]  /*9600*/  ULDC UR5, c[0x0][0x600] ;  /* 0x0001800000057ab9 */ /* 0x000fe20000000800 */
[----:B------:R-:W-:Y:S02]  /*9610*/  IMAD R18, R7, UR6, R18 ;  /* 0x0000000607127c24 */ /* 0x000fe4000f8e0212 */
[----:B------:R-:W-:Y:S02]  /*9620*/  IMAD R19, R19, UR5, R20 ;  /* 0x0000000513137c24 */ /* 0x000fe4000f8e0214 */
[----:B------:R-:W-:-:S03]  /*9630*/  IMAD.MOV.U32 R7, RZ, RZ, 0x1 ;  /* 0x00000001ff077424 */ /* 0x000fc600078e00ff */
[----:B------:R-:W-:Y:S02]  /*9640*/  SEL R6, R19, R18, !P3 ;  /* 0x0000001213067207 */ /* 0x000fe40005800000 */
[----:B------:R-:W-:-:S07]  /*9650*/  SEL R18, R18, R19, !P3 ;  /* 0x0000001312127207 */ /* 0x000fce0005800000 */
.L_x_183:
[----:B------:R-:W-:Y:S05]  /*9660*/  BSYNC B1 ;  /* 0x0000000000017941 */ /* 0x000fea0003800000 */
.L_x_182:
[----:B------:R-:W-:-:S13]  /*9670*/  LOP3.LUT P0, RZ, R7, 0xff, RZ, 0xc0, !PT ;  /* 0x000000ff07ff7812 */ /* 0x000fda000780c0ff */
[----:B------:R-:W-:Y:S05]  /*9680*/  @P0 BRA `(.L_x_186) ;  /* 0xfffffff400400947 */ /* 0x000fea000383ffff */
[----:B------:R-:W-:Y:S05]  /*9690*/  BSYNC B0 ;  /* 0x0000000000007941 */ /* 0x000fea0003800000 */
.L_x_175:
[----:B------:R-:W-:-:S03]  /*96a0*/  UMOV UR5, 0xffffffff ;  /* 0xffffffff00057882 */ /* 0x000fc60000000000 */
[----:B------:R-:W-:Y:S05]  /*96b0*/  BRA.DIV UR5, `(.L_x_187) ;  /* 0x0000000605887947 */ /* 0x000fea000b800000 */
[----:B------:R-:W-:-:S13]  /*96c0*/  ELECT P0, URZ, PT ;  /* 0x00000000003f782f */ /* 0x000fda0003800000 */
.L_x_204:
[----:B------:R-:W-:Y:S04]  /*96d0*/  BSSY B0, `(.L_x_188) ;  /* 0x0000046000007945 */ /* 0x000fe80003800000 */
[----:B------:R-:W-:Y:S05]  /*96e0*/  @!P0 BRA `(.L_x_189) ;  /* 0x0000000400108947 */ /* 0x000fea0003800000 */
[----:B------:R-:W-:-:S04]  /*96f0*/  LOP3.LUT R4, R4, 0x2, RZ, 0xfc, !PT ;  /* 0x0000000204047812 */ /* 0x000fc800078efcff */
[----:B------:R-:W-:-:S13]  /*9700*/  ISETP.NE.AND P0, PT, R4, 0x3, PT ;  /* 0x000000030400780c */ /* 0x000fda0003f05270 */
[----:B------:R-:W-:Y:S05]  /*9710*/  @!P0 BRA `(.L_x_190) ;  /* 0x0000000000048947 */ /* 0x000fea0003800000 */
[----:B------:R-:W-:Y:S01]  /*9720*/  BPT.TRAP 0x1 ;  /* 0x000000040000795c */ /* 0x000fe20000300000 */
.L_x_190:
[----:B------:R-:W0:Y:S01]  /*9730*/  S2R R3, SR_CgaCtaId ;  /* 0x0000000000037919 */ /* 0x000e220000008800 */
[----:B------:R-:W-:-:S04]  /*9740*/  MOV R0, 0x400 ;  /* 0x0000040000007802 */ /* 0x000fc80000000f00 */
[----:B0-----:R-:W-:Y:S02]  /*9750*/  LEA R0, R3, R0, 0x18 ;  /* 0x0000000003007211 */ /* 0x001fe400078ec0ff */
[----:B------:R-:W-:-:S03]  /*9760*/  SHF.L.U32 R3, R5, 0x1f, RZ ;  /* 0x0000001f05037819 */ /* 0x000fc600000006ff */
[----:B------:R-:W-:-:S04]  /*9770*/  VIADD R0, R0, 0x38 ;  /* 0x0000003800007836 */ /* 0x000fc80000000000 */
[C---:B------:R-:W-:Y:S02]  /*9780*/  IMAD R6, R17.reuse, 0x8, R0 ;  /* 0x0000000811067824 */ /* 0x040fe400078e0200 */
[----:B------:R-:W-:Y:S02]  /*9790*/  VIADD R17, R17, 0x1 ;  /* 0x0000000111117836 */ /* 0x000fe40000000000 */
[----:B------:R-:W0:Y:S03]  /*97a0*/  SYNCS.PHASECHK.TRANS64.TRYWAIT P0, [R6+URZ], R3 ;  /* 0x00000003060075a7 */ /* 0x000e26000800017f */
[----:B------:R-:W-:-:S04]  /*97b0*/  ISETP.NE.AND P1, PT, R17, 0x7, PT ;  /* 0x000000071100780c */ /* 0x000fc80003f25270 */
[----:B------:R-:W-:Y:S02]  /*97c0*/  SEL R2, RZ, 0x1, P1 ;  /* 0x00000001ff027807 */ /* 0x000fe40000800000 */
[----:B------:R-:W-:Y:S02]  /*97d0*/  SEL R17, R17, RZ, P1 ;  /* 0x000000ff11117207 */ /* 0x000fe40000800000 */
[----:B------:R-:W-:-:S03]  /*97e0*/  LOP3.LUT R8, R5, R2, RZ, 0x3c, !PT ;  /* 0x0000000205087212 */ /* 0x000fc600078e3cff */
[----:B------:R-:W-:Y:S01]  /*97f0*/  IMAD R7, R17, 0x8, R0 ;  /* 0x0000000811077824 */ /* 0x000fe200078e0200 */
[----:B------:R-:W-:Y:S01]  /*9800*/  SHF.L.U32 R4, R8, 0x1f, RZ ;  /* 0x0000001f08047819 */ /* 0x000fe200000006ff */
[----:B0-----:R-:W-:Y:S06]  /*9810*/  @!P0 BRA `(.L_x_191) ;  /* 0x0000000400508947 */ /* 0x001fec0003800000 */
.L_x_205:
[----:B------:R-:W1:Y:S01]  /*9820*/  SYNCS.PHASECHK.TRANS64.TRYWAIT P0, [R7+URZ], R4 ;  /* 0x00000004070075a7 */ /* 0x000e62000800017f */
[----:B------:R-:W-:-:S05]  /*9830*/  VIADD R2, R17, 0x1 ;  /* 0x0000000111027836 */ /* 0x000fca0000000000 */
[----:B------:R-:W-:-:S04]  /*9840*/  ISETP.NE.AND P1, PT, R2, 0x7, PT ;  /* 0x000000070200780c */ /* 0x000fc80003f25270 */
[----:B0-----:R-:W-:Y:S02]  /*9850*/  SEL R3, RZ, 0x1, P1 ;  /* 0x00000001ff037807 */ /* 0x001fe40000800000 */
[----:B------:R-:W-:Y:S02]  /*9860*/  SEL R9, R2, RZ, P1 ;  /* 0x000000ff02097207 */ /* 0x000fe40000800000 */
[----:B------:R-:W-:-:S03]  /*9870*/  LOP3.LUT R8, R8, R3, RZ, 0x3c, !PT ;  /* 0x0000000308087212 */ /* 0x000fc600078e3cff */
[----:B------:R-:W-:Y:S01]  /*9880*/  IMAD R6, R9, 0x8, R0 ;  /* 0x0000000809067824 */ /* 0x000fe200078e0200 */
[----:B------:R-:W-:Y:S01]  /*9890*/  SHF.L.U32 R5, R8, 0x1f, RZ ;  /* 0x0000001f08057819 */ /* 0x000fe200000006ff */
[----:B-1----:R-:W-:Y:S06]  /*98a0*/  @!P0 BRA `(.L_x_192) ;  /* 0x0000000400408947 */ /* 0x002fec0003800000 */
.L_x_206:
[----:B------:R-:W1:Y:S01]  /*98b0*/  SYNCS.PHASECHK.TRANS64.TRYWAIT P0, [R6+URZ], R5 ;  /* 0x00000005060075a7 */ /* 0x000e62000800017f */
[----:B------:R-:W-:-:S05]  /*98c0*/  VIADD R2, R9, 0x1 ;  /* 0x0000000109027836 */ /* 0x000fca0000000000 */
[----:B------:R-:W-:-:S04]  /*98d0*/  ISETP.NE.AND P1, PT, R2, 0x7, PT ;  /* 0x000000070200780c */ /* 0x000fc80003f25270 */
[----:B------:R-:W-:Y:S02]  /*98e0*/  SEL R3, RZ, 0x1, P1 ;  /* 0x00000001ff037807 */ /* 0x000fe40000800000 */
[----:B0-----:R-:W-:Y:S02]  /*98f0*/  SEL R7, R2, RZ, P1 ;  /* 0x000000ff02077207 */ /* 0x001fe40000800000 */
[----:B------:R-:W-:-:S03]  /*9900*/  LOP3.LUT R8, R8, R3, RZ, 0x3c, !PT ;  /* 0x0000000308087212 */ /* 0x000fc600078e3cff */
[----:B------:R-:W-:Y:S01]  /*9910*/  IMAD R9, R7, 0x8, R0 ;  /* 0x0000000807097824 */ /* 0x000fe200078e0200 */
[----:B------:R-:W-:Y:S01]  /*9920*/  SHF.L.U32 R4, R8, 0x1f, RZ ;  /* 0x0000001f08047819 */ /* 0x000fe200000006ff */
[----:B-1----:R-:W-:Y:S06]  /*9930*/  @!P0 BRA `(.L_x_193) ;  /* 0x0000000400308947 */ /* 0x002fec0003800000 */
.L_x_207:
[----:B------:R-:W1:Y:S01]  /*9940*/  SYNCS.PHASECHK.TRANS64.TRYWAIT P0, [R9+URZ], R4 ;  /* 0x00000004090075a7 */ /* 0x000e62000800017f */
[----:B------:R-:W-:-:S05]  /*9950*/  VIADD R2, R7, 0x1 ;  /* 0x0000000107027836 */ /* 0x000fca0000000000 */
[----:B------:R-:W-:-:S04]  /*9960*/  ISETP.NE.AND P1, PT, R2, 0x7, PT ;  /* 0x000000070200780c */ /* 0x000fc80003f25270 */
[----:B------:R-:W-:Y:S02]  /*9970*/  SEL R3, RZ, 0x1, P1 ;  /* 0x00000001ff037807 */ /* 0x000fe40000800000 */
[----:B------:R-:W-:Y:S02]  /*9980*/  SEL R7, R2, RZ, P1 ;  /* 0x000000ff02077207 */ /* 0x000fe40000800000 */
[----:B------:R-:W-:-:S03]  /*9990*/  LOP3.LUT R8, R8, R3, RZ, 0x3c, !PT ;  /* 0x0000000308087212 */ /* 0x000fc600078e3cff */
[----:B------:R-:W-:Y:S01]  /*99a0*/  IMAD R10, R7, 0x8, R0 ;  /* 0x00000008070a7824 */ /* 0x000fe200078e0200 */
[----:B0-----:R-:W-:Y:S01]  /*99b0*/  SHF.L.U32 R5, R8, 0x1f, RZ ;  /* 0x0000001f08057819 */ /* 0x001fe200000006ff */
[----:B-1----:R-:W-:Y:S06]  /*99c0*/  @!P0 BRA `(.L_x_194) ;  /* 0x0000000400208947 */ /* 0x002fec0003800000 */
.L_x_208:
[----:B------:R-:W1:Y:S01]  /*99d0*/  SYNCS.PHASECHK.TRANS64.TRYWAIT P0, [R10+URZ], R5 ;  /* 0x000000050a0075a7 */ /* 0x000e62000800017f */
[----:B------:R-:W-:-:S05]  /*99e0*/  VIADD R2, R7, 0x1 ;  /* 0x0000000107027836 */ /* 0x000fca0000000000 */
[----:B------:R-:W-:-:S04]  /*99f0*/  ISETP.NE.AND P1, PT, R2, 0x7, PT ;  /* 0x000000070200780c */ /* 0x000fc80003f25270 */
[----:B------:R-:W-:Y:S02]  /*9a00*/  SEL R3, RZ, 0x1, P1 ;  /* 0x00000001ff037807 */ /* 0x000fe40000800000 */
[----:B------:R-:W-:Y:S02]  /*9a10*/  SEL R7, R2, RZ, P1 ;  /* 0x000000ff02077207 */ /* 0x000fe40000800000 */
[----:B0-----:R-:W-:-:S03]  /*9a20*/  LOP3.LUT R9, R8, R3, RZ, 0x3c, !PT ;  /* 0x0000000308097212 */ /* 0x001fc600078e3cff */
[----:B------:R-:W-:Y:S01]  /*9a30*/  IMAD R11, R7, 0x8, R0 ;  /* 0x00000008070b7824 */ /* 0x000fe200078e0200 */
[----:B------:R-:W-:Y:S01]  /*9a40*/  SHF.L.U32 R6, R9, 0x1f, RZ ;  /* 0x0000001f09067819 */ /* 0x000fe200000006ff */
[----:B-1----:R-:W-:Y:S06]  /*9a50*/  @!P0 BRA `(.L_x_195) ;  /* 0x0000000400108947 */ /* 0x002fec0003800000 */
.L_x_209:
[----:B------:R-:W1:Y:S01]  /*9a60*/  SYNCS.PHASECHK.TRANS64.TRYWAIT P0, [R11+URZ], R6 ;  /* 0x000000060b0075a7 */ /* 0x000e62000800017f */
[----:B------:R-:W-:-:S05]  /*9a70*/  VIADD R2, R7, 0x1 ;  /* 0x0000000107027836 */ /* 0x000fca0000000000 */
[----:B------:R-:W-:-:S04]  /*9a80*/  ISETP.NE.AND P1, PT, R2, 0x7, PT ;  /* 0x000000070200780c */ /* 0x000fc80003f25270 */
[----:B------:R-:W-:Y:S02]  /*9a90*/  SEL R4, RZ, 0x1, P1 ;  /* 0x00000001ff047807 */ /* 0x000fe40000800000 */
[----:B------:R-:W-:Y:S02]  /*9aa0*/  SEL R3, R2, RZ, P1 ;  /* 0x000000ff02037207 */ /* 0x000fe40000800000 */
[----:B------:R-:W-:Y:S01]  /*9ab0*/  LOP3.LUT R4, R9, R4, RZ, 0x3c, !PT ;  /* 0x0000000409047212 */ /* 0x000fe200078e3cff */
[----:B-1----:R-:W-:Y:S06]  /*9ac0*/  @!P0 BRA `(.L_x_196) ;  /* 0x0000000400088947 */ /* 0x002fec0003800000 */
.L_x_210:
[----:B------:R-:W-:Y:S01]  /*9ad0*/  IMAD R3, R3, 0x8, R0 ;  /* 0x0000000803037824 */ /* 0x000fe200078e0200 */
[----:B------:R-:W-:-:S07]  /*9ae0*/  SHF.L.U32 R0, R4, 0x1f, RZ ;  /* 0x0000001f04007819 */ /* 0x000fce00000006ff */
.L_x_197:
[----:B--2---:R2:W3:Y:S02]  /*9af0*/  SYNCS.PHASECHK.TRANS64.TRYWAIT P0, [R3+URZ], R0 ;  /* 0x00000000030075a7 */ /* 0x0044e4000800017f */
[----:B---3--:R-:W-:Y:S05]  /*9b00*/  @!P0 NANOSLEEP.SYNCS 0x989680 ;  /* 0x009896800000895d */ /* 0x008fea0003900000 */
[----:B------:R-:W3:Y:S02]  /*9b10*/  @!P0 SYNCS.PHASECHK.TRANS64 P0, [R3+URZ], R0 ;  /* 0x00000000030085a7 */ /* 0x000ee4000800007f */
[----:B---3--:R-:W-:Y:S05]  /*9b20*/  @!P0 BRA `(.L_x_197) ;  /* 0xfffffffc00f08947 */ /* 0x008fea000383ffff */
.L_x_189:
[----:B------:R-:W-:Y:S05]  /*9b30*/  BSYNC B0 ;  /* 0x0000000000007941 */ /* 0x000fea0003800000 */
.L_x_188:
[----:B------:R-:W-:Y:S05]  /*9b40*/  EXIT ;  /* 0x000000000000794d */ /* 0x000fea0003800000 */
.L_x_21:
[----:B-1----:R-:W-:-:S04]  /*9b50*/  IMAD.U32 R13, RZ, RZ, UR6 ;  /* 0x00000006ff0d7e24 */ /* 0x002fc8000f8e00ff */
[----:B------:R1:W4:Y:S03]  /*9b60*/  SYNCS.PHASECHK.TRANS64.TRYWAIT P0, [R13+URZ], R12 ;  /* 0x0000000c0d0075a7 */ /* 0x000326000800017f */
[----:B----4-:R-:W-:Y:S05]  /*9b70*/  @!P0 NANOSLEEP.SYNCS 0x989680 ;  /* 0x009896800000895d */ /* 0x010fea0003900000 */
[----:B------:R-:W4:Y:S02]  /*9b80*/  @!P0 SYNCS.PHASECHK.TRANS64 P0, [R13+URZ], R12 ;  /* 0x0000000c0d0085a7 */ /* 0x000f24000800007f */
[----:B----4-:R-:W-:Y:S05]  /*9b90*/  @!P0 BRA `(.L_x_21) ;  /* 0xfffffffc00ec8947 */ /* 0x010fea000383ffff */
[----:B------:R-:W-:Y:S05]  /*9ba0*/  BRA `(.L_x_20) ;  /* 0xffffff7c002c7947 */ /* 0x000fea000383ffff */
.L_x_27:
[----:B-1----:R-:W-:-:S04]  /*9bb0*/  IMAD.U32 R15, RZ, RZ, UR13 ;  /* 0x0000000dff0f7e24 */ /* 0x002fc8000f8e00ff */
[----:B------:R1:W4:Y:S03]  /*9bc0*/  SYNCS.PHASECHK.TRANS64.TRYWAIT P0, [R15+URZ], R14 ;  /* 0x0000000e0f0075a7 */ /* 0x000326000800017f */
[----:B----4-:R-:W-:Y:S05]  /*9bd0*/  @!P0 NANOSLEEP.SYNCS 0x989680 ;  /* 0x009896800000895d */ /* 0x010fea0003900000 */
[----:B------:R-:W4:Y:S02]  /*9be0*/  @!P0 SYNCS.PHASECHK.TRANS64 P0, [R15+URZ], R14 ;  /* 0x0000000e0f0085a7 */ /* 0x000f24000800007f */
[----:B----4-:R-:W-:Y:S05]  /*9bf0*/  @!P0 BRA `(.L_x_27) ;  /* 0xfffffffc00ec8947 */ /* 0x010fea000383ffff */
[----:B------:R-:W-:Y:S05]  /*9c00*/  BRA `(.L_x_26) ;  /* 0xffffff8400e07947 */ /* 0x000fea000383ffff */
.L_x_176:
[----:B------:R-:W-:Y:S01]  /*9c10*/  BSSY B1, `(.L_x_198) ;  /* 0x0000006000017945 */ /* 0x000fe20003800000 */
[----:B------:R-:W-:-:S07]  /*9c20*/  IMAD.MOV.U32 R7, RZ, RZ, -0x1 ;  /* 0xffffffffff077424 */ /* 0x000fce00078e00ff */
[----:B------:R-:W-:Y:S05]  /*9c30*/  WARPSYNC.COLLECTIVE R7, `(.L_x_199) ;  /* 0x00000000070c7348 */ /* 0x000fea0003c00000 */
[----:B------:R-:W-:Y:S02]  /*9c40*/  ELECT P0, UR62, PT ;  /* 0x00000000003e782f */ /* 0x000fe40003800000 */
[----:B------:R-:W-:Y:S01]  /*9c50*/  MOV R7, UR62 ;  /* 0x0000003e00077c02 */ /* 0x000fe20008000f00 */
[----:B------:R-:W-:Y:S10]  /*9c60*/  ENDCOLLECTIVE ;  /* 0x000000000000791b */ /* 0x000ff40003800000 */
.L_x_199:
[----:B------:R-:W-:Y:S05]  /*9c70*/  BSYNC B1 ;  /* 0x0000000000017941 */ /* 0x000fea0003800000 */
.L_x_198:
[----:B------:R-:W-:Y:S05]  /*9c80*/  BRA `(.L_x_200) ;  /* 0xffffffec00cc7947 */ /* 0x000fea000383ffff */
.L_x_179:
[----:B0-----:R0:W1:Y:S02]  /*9c90*/  SYNCS.PHASECHK.TRANS64.TRYWAIT P0, [R21+URZ+0x38], R8 ;  /* 0x00003808150075a7 */ /* 0x001064000800017f */
[----:B-1----:R-:W-:Y:S05]  /*9ca0*/  @!P0 NANOSLEEP.SYNCS 0x989680 ;  /* 0x009896800000895d */ /* 0x002fea0003900000 */
[----:B------:R-:W1:Y:S02]  /*9cb0*/  @!P0 SYNCS.PHASECHK.TRANS64 P0, [R21+URZ+0x38], R8 ;  /* 0x00003808150085a7 */ /* 0x000e64000800007f */
[----:B-1----:R-:W-:Y:S05]  /*9cc0*/  @!P0 BRA `(.L_x_179) ;  /* 0xfffffffc00f08947 */ /* 0x002fea000383ffff */
[----:B------:R-:W-:Y:S05]  /*9cd0*/  BRA `(.L_x_201) ;  /* 0xfffffff000047947 */ /* 0x000fea000383ffff */
.L_x_187:
[----:B------:R-:W-:Y:S01]  /*9ce0*/  BSSY B0, `(.L_x_202) ;  /* 0x0000006000007945 */ /* 0x000fe20003800000 */
[----:B------:R-:W-:-:S07]  /*9cf0*/  IMAD.MOV.U32 R7, RZ, RZ, -0x1 ;  /* 0xffffffffff077424 */ /* 0x000fce00078e00ff */
[----:B------:R-:W-:Y:S05]  /*9d00*/  WARPSYNC.COLLECTIVE R7, `(.L_x_203) ;  /* 0x00000000070c7348 */ /* 0x000fea0003c00000 */
[----:B------:R-:W-:Y:S02]  /*9d10*/  ELECT P0, UR62, PT ;  /* 0x00000000003e782f */ /* 0x000fe40003800000 */
[----:B------:R-:W-:Y:S01]  /*9d20*/  MOV R7, UR62 ;  /* 0x0000003e00077c02 */ /* 0x000fe20008000f00 */
[----:B------:R-:W-:Y:S10]  /*9d30*/  ENDCOLLECTIVE ;  /* 0x000000000000791b */ /* 0x000ff40003800000 */
.L_x_203:
[----:B------:R-:W-:Y:S05]  /*9d40*/  BSYNC B0 ;  /* 0x0000000000007941 */ /* 0x000fea0003800000 */
.L_x_202:
[----:B------:R-:W-:Y:S05]  /*9d50*/  BRA `(.L_x_204) ;  /* 0xfffffff8005c7947 */ /* 0x000fea000383ffff */
.L_x_191:
[----:B0-----:R0:W1:Y:S02]  /*9d60*/  SYNCS.PHASECHK.TRANS64.TRYWAIT P0, [R6+URZ], R3 ;  /* 0x00000003060075a7 */ /* 0x001064000800017f */
[----:B-1----:R-:W-:Y:S05]  /*9d70*/  @!P0 NANOSLEEP.SYNCS 0x989680 ;  /* 0x009896800000895d */ /* 0x002fea0003900000 */
[----:B------:R-:W1:Y:S02]  /*9d80*/  @!P0 SYNCS.PHASECHK.TRANS64 P0, [R6+URZ], R3 ;  /* 0x00000003060085a7 */ /* 0x000e64000800007f */
[----:B-1----:R-:W-:Y:S05]  /*9d90*/  @!P0 BRA `(.L_x_191) ;  /* 0xfffffffc00f08947 */ /* 0x002fea000383ffff */
[----:B------:R-:W-:Y:S05]  /*9da0*/  BRA `(.L_x_205) ;  /* 0xfffffff8009c7947 */ /* 0x000fea000383ffff */
.L_x_192:
[----:B0-----:R0:W1:Y:S02]  /*9db0*/  SYNCS.PHASECHK.TRANS64.TRYWAIT P0, [R7+URZ], R4 ;  /* 0x00000004070075a7 */ /* 0x001064000800017f */
[----:B-1----:R-:W-:Y:S05]  /*9dc0*/  @!P0 NANOSLEEP.SYNCS 0x989680 ;  /* 0x009896800000895d */ /* 0x002fea0003900000 */
[----:B------:R-:W1:Y:S02]  /*9dd0*/  @!P0 SYNCS.PHASECHK.TRANS64 P0, [R7+URZ], R4 ;  /* 0x00000004070085a7 */ /* 0x000e64000800007f */
[----:B-1----:R-:W-:Y:S05]  /*9de0*/  @!P0 BRA `(.L_x_192) ;  /* 0xfffffffc00f08947 */ /* 0x002fea000383ffff */
[----:B------:R-:W-:Y:S05]  /*9df0*/  BRA `(.L_x_206) ;  /* 0xfffffff800ac7947 */ /* 0x000fea000383ffff */
.L_x_193:
[----:B0-----:R0:W1:Y:S02]  /*9e00*/  SYNCS.PHASECHK.TRANS64.TRYWAIT P0, [R6+URZ], R5 ;  /* 0x00000005060075a7 */ /* 0x001064000800017f */
[----:B-1----:R-:W-:Y:S05]  /*9e10*/  @!P0 NANOSLEEP.SYNCS 0x989680 ;  /* 0x009896800000895d */ /* 0x002fea0003900000 */
[----:B------:R-:W1:Y:S02]  /*9e20*/  @!P0 SYNCS.PHASECHK.TRANS64 P0, [R6+URZ], R5 ;  /* 0x00000005060085a7 */ /* 0x000e64000800007f */
[----:B-1----:R-:W-:Y:S05]  /*9e30*/  @!P0 BRA `(.L_x_193) ;  /* 0xfffffffc00f08947 */ /* 0x002fea000383ffff */
[----:B------:R-:W-:Y:S05]  /*9e40*/  BRA `(.L_x_207) ;  /* 0xfffffff800bc7947 */ /* 0x000fea000383ffff */
.L_x_194:
[----:B0-----:R0:W1:Y:S02]  /*9e50*/  SYNCS.PHASECHK.TRANS64.TRYWAIT P0, [R9+URZ], R4 ;  /* 0x00000004090075a7 */ /* 0x001064000800017f */
[----:B-1----:R-:W-:Y:S05]  /*9e60*/  @!P0 NANOSLEEP.SYNCS 0x989680 ;  /* 0x009896800000895d */ /* 0x002fea0003900000 */
[----:B------:R-:W1:Y:S02]  /*9e70*/  @!P0 SYNCS.PHASECHK.TRANS64 P0, [R9+URZ], R4 ;  /* 0x00000004090085a7 */ /* 0x000e64000800007f */
[----:B-1----:R-:W-:Y:S05]  /*9e80*/  @!P0 BRA `(.L_x_194) ;  /* 0xfffffffc00f08947 */ /* 0x002fea000383ffff */
[----:B------:R-:W-:Y:S05]  /*9e90*/  BRA `(.L_x_208) ;  /* 0xfffffff800cc7947 */ /* 0x000fea000383ffff */
.L_x_195:
[----:B0-----:R0:W1:Y:S02]  /*9ea0*/  SYNCS.PHASECHK.TRANS64.TRYWAIT P0, [R10+URZ], R5 ;  /* 0x000000050a0075a7 */ /* 0x001064000800017f */
[----:B-1----:R-:W-:Y:S05]  /*9eb0*/  @!P0 NANOSLEEP.SYNCS 0x989680 ;  /* 0x009896800000895d */ /* 0x002fea0003900000 */
[----:B------:R-:W1:Y:S02]  /*9ec0*/  @!P0 SYNCS.PHASECHK.TRANS64 P0, [R10+URZ], R5 ;  /* 0x000000050a0085a7 */ /* 0x000e64000800007f */
[----:B-1----:R-:W-:Y:S05]  /*9ed0*/  @!P0 BRA `(.L_x_195) ;  /* 0xfffffffc00f08947 */ /* 0x002fea000383ffff */
[----:B------:R-:W-:Y:S05]  /*9ee0*/  BRA `(.L_x_209) ;  /* 0xfffffff800dc7947 */ /* 0x000fea000383ffff */
.L_x_196:
[----:B-1----:R1:W2:Y:S02]  /*9ef0*/  SYNCS.PHASECHK.TRANS64.TRYWAIT P0, [R11+URZ], R6 ;  /* 0x000000060b0075a7 */ /* 0x0022a4000800017f */
[----:B--2---:R-:W-:Y:S05]  /*9f00*/  @!P0 NANOSLEEP.SYNCS 0x989680 ;  /* 0x009896800000895d */ /* 0x004fea0003900000 */
[----:B------:R-:W2:Y:S02]  /*9f10*/  @!P0 SYNCS.PHASECHK.TRANS64 P0, [R11+URZ], R6 ;  /* 0x000000060b0085a7 */ /* 0x000ea4000800007f */
[----:B--2---:R-:W-:Y:S05]  /*9f20*/  @!P0 BRA `(.L_x_196) ;  /* 0xfffffffc00f08947 */ /* 0x004fea000383ffff */
[----:B------:R-:W-:Y:S05]  /*9f30*/  BRA `(.L_x_210) ;  /* 0xfffffff800e47947 */ /* 0x000fea000383ffff */
.L_x_211:
[----:B------:R-:W-:-:S00]  /*9f40*/  BRA `(.L_x_211) ;  /* 0xfffffffc00fc7947 */ /* 0x000fc0000383ffff */
[----:B------:R-:W-:-:S00]  /*9f50*/  NOP ;  /* 0x0000000000007918 */ /* 0x000fc00000000000 */
        /* <DEDUP_REMOVED lines=10> */
.L_x_212:


//--------------------- .nv.shared._ZN7cutlass13device_kernelINS_4gemm6kernel13GemmUniversalIN4cute5tupleIJiiiiEEENS1_10collective13CollectiveMmaINS1_37MainloopSm90TmaGmmaWarpSpecializedFP8ILi7ENS5_IJNS4_1CILi2EEENSA_ILi1EEESC_EEENS1_35KernelTmaWarpSpecializedCooperativeEEENS5_IJNSA_ILi192EEENSA_ILi64EEENSA_ILi128EEEEEENS_12float_e4m3_tENS5_IJlSC_lEEESK_SL_NS4_8TiledMMAINS4_8MMA_AtomIJNS4_4SM904GMMA30MMA_64x64x32_F32E4M3E4M3_SS_TNILNSP_7ScaleInE1ELSR_1EEEEEENS4_6LayoutISD_NS5_IJSC_NSA_ILi0EEESV_EEEEENS5_IJNS4_10UnderscoreESY_SY_EEEEENS4_13SM90_TMA_LOADENS4_14ComposedLayoutINS4_7SwizzleILi3ELi4ELi3EEENS4_18smem_ptr_flag_bitsILi8EEENSU_INS5_IJNSA_ILi8EEESI_EEENS5_IJSI_SC_EEEEEEEvNS4_8identityENS4_23SM90_TMA_LOAD_MULTICASTES1B_vS1C_EENS_8epilogue10collective6detail29Sm90TmaWarpSpecializedAdapterINS1G_15DefaultEpilogueISK_SL_SL_NS1F_6thread17LinearCombinationISK_Li1EffLNS1K_9ScaleType4KindE0ELNS_15FloatRoundStyleE2ESK_EENS1_15EpilogueDefaultEEEEEvvEEEEvNT_6ParamsE --------------------------
	.section	.nv.shared._ZN7cutlass13device_kernelINS_4gemm6kernel13GemmUniversalIN4cute5tupleIJiiiiEEENS1_10collective13CollectiveMmaINS1_37MainloopSm90TmaGmmaWarpSpecializedFP8ILi7ENS5_IJNS4_1CILi2EEENSA_ILi1EEESC_EEENS1_35KernelTmaWarpSpecializedCooperativeEEENS5_IJNSA_ILi192EEENSA_ILi64EEENSA_ILi128EEEEEENS_12float_e4m3_tENS5_IJlSC_lEEESK_SL_NS4_8TiledMMAINS4_8MMA_AtomIJNS4_4SM904GMMA30MMA_64x64x32_F32E4M3E4M3_SS_TNILNSP_7ScaleInE1ELSR_1EEEEEENS4_6LayoutISD_NS5_IJSC_NSA_ILi0EEESV_EEEEENS5_IJNS4_10UnderscoreESY_SY_EEEEENS4_13SM90_TMA_LOADENS4_14ComposedLayoutINS4_7SwizzleILi3ELi4ELi3EEENS4_18smem_ptr_flag_bitsILi8EEENSU_INS5_IJNSA_ILi8EEESI_EEENS5_IJSI_SC_EEEEEEEvNS4_8identityENS4_23SM90_TMA_LOAD_MULTICASTES1B_vS1C_EENS_8epilogue10collective6detail29Sm90TmaWarpSpecializedAdapterINS1G_15DefaultEpilogueISK_SL_SL_NS1F_6thread17LinearCombinationISK_Li1EffLNS1K_9ScaleType4KindE0ELNS_15FloatRoundStyleE2ESK_EENS1_15EpilogueDefaultEEEEEvvEEEEvNT_6ParamsE,"aw",@nobits
	.sectionflags	@""
	.align	16
	.zero		1024


//--------------------- .nv.shared.reserved.0     --------------------------
	.section	.nv.shared.reserved.0,"aw",@nobits
	.weak		__nv_reservedSMEM_offset_0_alias
	.size		__nv_reservedSMEM_offset_0_alias, 0, 0
	.other		__nv_reservedSMEM_offset_0_alias,@"STO_CUDA_RESERVED_SHARED STV_DEFAULT"
__nv_reservedSMEM_offset_0_alias:
	.zero		0


//--------------------- .nv.global                --------------------------
	.section	.nv.global,"aw",@nobits
.nv.global:
	.type		_ZN39_INTERNAL_1c4d07fc_4_k_cu_f91b6688_34504cute1_E,@object
	.size		_ZN39_INTERNAL_1c4d07fc_4_k_cu_f91b6688_34504cute1_E,(_ZN39_INTERNAL_1c4d07fc_4_k_cu_f91b6688_34504cuda3std3__45__cpo6cbeginE - _ZN39_INTERNAL_1c4d07fc_4_k_cu_f91b6688_34504cute1_E)
_ZN39_INTERNAL_1c4d07fc_4_k_cu_f91b6688_34504cute1_E:
	.zero		1
	.type		_ZN39_INTERNAL_1c4d07fc_4_k_cu_f91b6688_34504cuda3std3__45__cpo6cbeginE,@object
	.size		_ZN39_INTERNAL_1c4d07fc_4_k_cu_f91b6688_34504cuda3std3__45__cpo6cbeginE,(_ZN39_INTERNAL_1c4d07fc_4_k_cu_f91b6688_34504cuda3std3__48in_placeE - _ZN39_INTERNAL_1c4d07fc_4_k_cu_f91b6688_34504cuda3std3__45__cpo6cbeginE)
_ZN39_INTERNAL_1c4d07fc_4_k_cu_f91b6688_34504cuda3std3__45__cpo6cbeginE:
	.zero		1
	.type		_ZN39_INTERNAL_1c4d07fc_4_k_cu_f91b6688_34504cuda3std3__48in_placeE,@object
	.size		_ZN39_INTERNAL_1c4d07fc_4_k_cu_f91b6688_34504cuda3std3__48in_placeE,(_ZN39_INTERNAL_1c4d07fc_4_k_cu_f91b6688_34504cuda3std6ranges3__45__cpo9iter_moveE - _ZN39_INTERNAL_1c4d07fc_4_k_cu_f91b6688_34504cuda3std3__48in_placeE)
_ZN39_INTERNAL_1c4d07fc_4_k_cu_f91b6688_34504cuda3std3__48in_placeE:
	.zero		1
	.type		_ZN39_INTERNAL_1c4d07fc_4_k_cu_f91b6688_34504cuda3std6ranges3__45__cpo9iter_moveE,@object
	.size		_ZN39_INTERNAL_1c4d07fc_4_k_cu_f91b6688_34504cuda3std6ranges3__45__cpo9iter_moveE,(_ZN39_INTERNAL_1c4d07fc_4_k_cu_f91b6688_34504cuda3std3__45__cpo5beginE - _ZN39_INTERNAL_1c4d07fc_4_k_cu_f91b6688_34504cuda3std6ranges3__45__cpo9iter_moveE)
_ZN39_INTERNAL_1c4d07fc_4_k_cu_f91b6688_34504cuda3std6ranges3__45__cpo9iter_moveE:
	.zero		1
	.type		_ZN39_INTERNAL_1c4d07fc_4_k_cu_f91b6688_34504cuda3std3__45__cpo5beginE,@object
	.size		_ZN39_INTERNAL_1c4d07fc_4_k_cu_f91b6688_34504cuda3std3__45__cpo5beginE,(_ZN39_INTERNAL_1c4d07fc_4_k_cu_f91b6688_34504cuda3std3__441_GLOBAL__N__1c4d07fc_4_k_cu_f91b6688_34506ignoreE - _ZN39_INTERNAL_1c4d07fc_4_k_cu_f91b6688_34504cuda3std3__45__cpo5beginE)
_ZN39_INTERNAL_1c4d07fc_4_k_cu_f91b6688_34504cuda3std3__45__cpo5beginE:
	.zero		1
	.type		_ZN39_INTERNAL_1c4d07fc_4_k_cu_f91b6688_34504cuda3std3__441_GLOBAL__N__1c4d07fc_4_k_cu_f91b6688_34506ignoreE,@object
	.size		_ZN39_INTERNAL_1c4d07fc_4_k_cu_f91b6688_34504cuda3std3__441_GLOBAL__N__1c4d07fc_4_k_cu_f91b6688_34506ignoreE,(_ZN39_INTERNAL_1c4d07fc_4_k_cu_f91b6688_34504cute7productE - _ZN39_INTERNAL_1c4d07fc_4_k_cu_f91b6688_34504cuda3std3__441_GLOBAL__N__1c4d07fc_4_k_cu_f91b6688_34506ignoreE)
_ZN39_INTERNAL_1c4d07fc_4_k_cu_f91b6688_34504cuda3std3__441_GLOBAL__N__1c4d07fc_4_k_cu_f91b6688_34506ignoreE:
	.zero		1
	.type		_ZN39_INTERNAL_1c4d07fc_4_k_cu_f91b6688_34504cute7productE,@object
	.size		_ZN39_INTERNAL_1c4d07fc_4_k_cu_f91b6688_34504cute7productE,(_ZN39_INTERNAL_1c4d07fc_4_k_cu_f91b6688_34504cuda3std3__45__cpo3endE - _ZN39_INTERNAL_1c4d07fc_4_k_cu_f91b6688_34504cute7productE)
_ZN39_INTERNAL_1c4d07fc_4_k_cu_f91b6688_34504cute7productE:
	.zero		1
	.type		_ZN39_INTERNAL_1c4d07fc_4_k_cu_f91b6688_34504cuda3std3__45__cpo3endE,@object
	.size		_ZN39_INTERNAL_1c4d07fc_4_k_cu_f91b6688_34504cuda3std3__45__cpo3endE,(_ZN39_INTERNAL_1c4d07fc_4_k_cu_f91b6688_34504cuda3std3__419piecewise_constructE - _ZN39_INTERNAL_1c4d07fc_4_k_cu_f91b6688_34504cuda3std3__45__cpo3endE)
_ZN39_INTERNAL_1c4d07fc_4_k_cu_f91b6688_34504cuda3std3__45__cpo3endE:
	.zero		1
	.type		_ZN39_INTERNAL_1c4d07fc_4_k_cu_f91b6688_34504cuda3std3__419piecewise_constructE,@object
	.size		_ZN39_INTERNAL_1c4d07fc_4_k_cu_f91b6688_34504cuda3std3__419piecewise_constructE,(_ZN39_INTERNAL_1c4d07fc_4_k_cu_f91b6688_34504cuda3std3__45__cpo4cendE - _ZN39_INTERNAL_1c4d07fc_4_k_cu_f91b6688_34504cuda3std3__419piecewise_constructE)
_ZN39_INTERNAL_1c4d07fc_4_k_cu_f91b6688_34504cuda3std3__419piecewise_constructE:
	.zero		1
	.type		_ZN39_INTERNAL_1c4d07fc_4_k_cu_f91b6688_34504cuda3std3__45__cpo4cendE,@object
	.size		_ZN39_INTERNAL_1c4d07fc_4_k_cu_f91b6688_34504cuda3std3__45__cpo4cendE,(_ZN39_INTERNAL_1c4d07fc_4_k_cu_f91b6688_34504cuda3std6ranges3__45__cpo4swapE - _ZN39_INTERNAL_1c4d07fc_4_k_cu_f91b6688_34504cuda3std3__45__cpo4cendE)
_ZN39_INTERNAL_1c4d07fc_4_k_cu_f91b6688_34504cuda3std3__45__cpo4cendE:
	.zero		1
	.type		_ZN39_INTERNAL_1c4d07fc_4_k_cu_f91b6688_34504cuda3std6ranges3__45__cpo4swapE,@object
	.size		_ZN39_INTERNAL_1c4d07fc_4_k_cu_f91b6688_34504cuda3std6ranges3__45__cpo4swapE,(.L_7 - _ZN39_INTERNAL_1c4d07fc_4_k_cu_f91b6688_34504cuda3std6ranges3__45__cpo4swapE)
_ZN39_INTERNAL_1c4d07fc_4_k_cu_f91b6688_34504cuda3std6ranges3__45__cpo4swapE:
	.zero		1
.L_7:


//--------------------- .nv.constant0._ZN7cutlass13device_kernelINS_4gemm6kernel13GemmUniversalIN4cute5tupleIJiiiiEEENS1_10collective13CollectiveMmaINS1_37MainloopSm90TmaGmmaWarpSpecializedFP8ILi7ENS5_IJNS4_1CILi2EEENSA_ILi1EEESC_EEENS1_35KernelTmaWarpSpecializedCooperativeEEENS5_IJNSA_ILi192EEENSA_ILi64EEENSA_ILi128EEEEEENS_12float_e4m3_tENS5_IJlSC_lEEESK_SL_NS4_8TiledMMAINS4_8MMA_AtomIJNS4_4SM904GMMA30MMA_64x64x32_F32E4M3E4M3_SS_TNILNSP_7ScaleInE1ELSR_1EEEEEENS4_6LayoutISD_NS5_IJSC_NSA_ILi0EEESV_EEEEENS5_IJNS4_10UnderscoreESY_SY_EEEEENS4_13SM90_TMA_LOADENS4_14ComposedLayoutINS4_7SwizzleILi3ELi4ELi3EEENS4_18smem_ptr_flag_bitsILi8EEENSU_INS5_IJNSA_ILi8EEESI_EEENS5_IJSI_SC_EEEEEEEvNS4_8identityENS4_23SM90_TMA_LOAD_MULTICASTES1B_vS1C_EENS_8epilogue10collective6detail29Sm90TmaWarpSpecializedAdapterINS1G_15DefaultEpilogueISK_SL_SL_NS1F_6thread17LinearCombinationISK_Li1EffLNS1K_9ScaleType4KindE0ELNS_15FloatRoundStyleE2ESK_EENS1_15EpilogueDefaultEEEEEvvEEEEvNT_6ParamsE --------------------------
	.section	.nv.constant0._ZN7cutlass13device_kernelINS_4gemm6kernel13GemmUniversalIN4cute5tupleIJiiiiEEENS1_10collective13CollectiveMmaINS1_37MainloopSm90TmaGmmaWarpSpecializedFP8ILi7ENS5_IJNS4_1CILi2EEENSA_ILi1EEESC_EEENS1_35KernelTmaWarpSpecializedCooperativeEEENS5_IJNSA_ILi192EEENSA_ILi64EEENSA_ILi128EEEEEENS_12float_e4m3_tENS5_IJlSC_lEEESK_SL_NS4_8TiledMMAINS4_8MMA_AtomIJNS4_4SM904GMMA30MMA_64x64x32_F32E4M3E4M3_SS_TNILNSP_7ScaleInE1ELSR_1EEEEEENS4_6LayoutISD_NS5_IJSC_NSA_ILi0EEESV_EEEEENS5_IJNS4_10UnderscoreESY_SY_EEEEENS4_13SM90_TMA_LOADENS4_14ComposedLayoutINS4_7SwizzleILi3ELi4ELi3EEENS4_18smem_ptr_flag_bitsILi8EEENSU_INS5_IJNSA_ILi8EEESI_EEENS5_IJSI_SC_EEEEEEEvNS4_8identityENS4_23SM90_TMA_LOAD_MULTICASTES1B_vS1C_EENS_8epilogue10collective6detail29Sm90TmaWarpSpecializedAdapterINS1G_15DefaultEpilogueISK_SL_SL_NS1F_6thread17LinearCombinationISK_Li1EffLNS1K_9ScaleType4KindE0ELNS_15FloatRoundStyleE2ESK_EENS1_15EpilogueDefaultEEEEEvvEEEEvNT_6ParamsE,"a",@progbits
	.sectionflags	@""
	.align	4
.nv.constant0._ZN7cutlass13device_kernelINS_4gemm6kernel13GemmUniversalIN4cute5tupleIJiiiiEEENS1_10collective13CollectiveMmaINS1_37MainloopSm90TmaGmmaWarpSpecializedFP8ILi7ENS5_IJNS4_1CILi2EEENSA_ILi1EEESC_EEENS1_35KernelTmaWarpSpecializedCooperativeEEENS5_IJNSA_ILi192EEENSA_ILi64EEENSA_ILi128EEEEEENS_12float_e4m3_tENS5_IJlSC_lEEESK_SL_NS4_8TiledMMAINS4_8MMA_AtomIJNS4_4SM904GMMA30MMA_64x64x32_F32E4M3E4M3_SS_TNILNSP_7ScaleInE1ELSR_1EEEEEENS4_6LayoutISD_NS5_IJSC_NSA_ILi0EEESV_EEEEENS5_IJNS4_10UnderscoreESY_SY_EEEEENS4_13SM90_TMA_LOADENS4_14ComposedLayoutINS4_7SwizzleILi3ELi4ELi3EEENS4_18smem_ptr_flag_bitsILi8EEENSU_INS5_IJNSA_ILi8EEESI_EEENS5_IJSI_SC_EEEEEEEvNS4_8identityENS4_23SM90_TMA_LOAD_MULTICASTES1B_vS1C_EENS_8epilogue10collective6detail29Sm90TmaWarpSpecializedAdapterINS1G_15DefaultEpilogueISK_SL_SL_NS1F_6thread17LinearCombinationISK_Li1EffLNS1K_9ScaleType4KindE0ELNS_15FloatRoundStyleE2ESK_EENS1_15EpilogueDefaultEEEEEvvEEEEvNT_6ParamsE:
	.zero		1664


//--------------------- SYMBOLS --------------------------

	.type		.nv.reservedSmem.offset0,@object
	.size		.nv.reservedSmem.offset0,0x4
